# CuTe-DSL kernel — source=cudnn_frontend_dsl family=grouped_gemm_swiglu
# config = {"ab_dtype": "Float4E2M1FN", "sf_vec": 16, "d_dtype": "Float4E2M1FN", "vector_f32": true, "mma_mn": [256, 256], "cluster_mn": [2, 1]}


// ===== COMPILED SASS (sm_100a) =====

	.target	sm_100a

	.elftype	@"ET_EXEC"


//--------------------- .note.nv.tkinfo           --------------------------
	.section	.note.nv.tkinfo,"",@"SHT_NOTE"
	.sectionflags	@"SHF_NOTE_NV_TKINFO"
	.tkinfo
        /*0018*/ 	.word	0x00000081
        /*0030*/ 	.string	""
        /*0030*/ 	.string	"ptxas"
        /*0030*/ 	.string	"Cuda compilation tools, release 12.9, V12.9.83"
        /*0030*/ 	.string	"Build system must define TOOLS_VERSION_EXTENDED"
        /*0030*/ 	.string	"-O 3 -arch sm_100a "



//--------------------- .note.nv.cuver            --------------------------
	.section	.note.nv.cuver,"",@"SHT_NOTE"
	.sectionflags	@"SHF_NOTE_NV_CUVER"
        /*0018*/ 	.short	0x0001
        /*001a*/ 	.short	0x0064
        /*001c*/ 	.short	0x0001
        /*001e*/ 	.short	0x0000
        /*0020*/ 	.short	0x0001
        /*0022*/ 	.short	0x0000


//--------------------- .nv.info                  --------------------------
	.section	.nv.info,"",@"SHT_CUDA_INFO"
	.align	4


	//----- nvinfo : EIATTR_REGCOUNT
	.align		4
        /*0000*/ 	.byte	0x04, 0x2f
        /*0002*/ 	.short	(.L_6 - .L_5)
	.align		4
.L_5:
        /*0004*/ 	.word	index@(kernel_cutlass_kernel_cudnngrouped_gemmgrouped_gemm_swiglugrouped_gemm_swiglu_quantBlockScaledContiguousGroupedGemmKernel_object_at__TiledMMA_ThrLayoutVMNK21111000_PermutationMNK____MMAAt_0)
        /*0008*/ 	.word	0x00000087


	//----- nvinfo : EIATTR_FRAME_SIZE
	.align		4
.L_6:
        /*000c*/ 	.byte	0x04, 0x11
        /*000e*/ 	.short	(.L_8 - .L_7)
	.align		4
.L_7:
        /*0010*/ 	.word	index@($__internal_2_$__cuda_sm10x_tcgen05_guardrail_trap_unallocated_columns_being_dealloced)
        /*0014*/ 	.word	0x00000000


	//----- nvinfo : EIATTR_FRAME_SIZE
	.align		4
.L_8:
        /*0018*/ 	.byte	0x04, 0x11
        /*001a*/ 	.short	(.L_10 - .L_9)
	.align		4
.L_9:
        /*001c*/ 	.word	index@($__internal_1_$__cuda_sm10x_tcgen05_guardrail_trap_phase_invalid_during_alloc)
        /*0020*/ 	.word	0x00000000


	//----- nvinfo : EIATTR_FRAME_SIZE
	.align		4
.L_10:
        /*0024*/ 	.byte	0x04, 0x11
        /*0026*/ 	.short	(.L_12 - .L_11)
	.align		4
.L_11:
        /*0028*/ 	.word	index@($__internal_0_$__cuda_sm10x_tcgen05_guardrail_trap_col_being_dealloced_not_returned_by_alloc)
        /*002c*/ 	.word	0x00000000


	//----- nvinfo : EIATTR_FRAME_SIZE
	.align		4
.L_12:
        /*0030*/ 	.byte	0x04, 0x11
        /*0032*/ 	.short	(.L_14 - .L_13)
	.align		4
.L_13:
        /*0034*/ 	.word	index@(kernel_cutlass_kernel_cudnngrouped_gemmgrouped_gemm_swiglugrouped_gemm_swiglu_quantBlockScaledContiguousGroupedGemmKernel_object_at__TiledMMA_ThrLayoutVMNK21111000_PermutationMNK____MMAAt_0)
        /*0038*/ 	.word	0x00000000


	//----- nvinfo : EIATTR_MIN_STACK_SIZE
	.align		4
.L_14:
        /*003c*/ 	.byte	0x04, 0x12
        /*003e*/ 	.short	(.L_16 - .L_15)
	.align		4
.L_15:
        /*0040*/ 	.word	index@(kernel_cutlass_kernel_cudnngrouped_gemmgrouped_gemm_swiglugrouped_gemm_swiglu_quantBlockScaledContiguousGroupedGemmKernel_object_at__TiledMMA_ThrLayoutVMNK21111000_PermutationMNK____MMAAt_0)
        /*0044*/ 	.word	0x00000000
.L_16:


//--------------------- .nv.info.kernel_cutlass_kernel_cudnngrouped_gemmgrouped_gemm_swiglugrouped_gemm_swiglu_quantBlockScaledContiguousGroupedGemmKernel_object_at__TiledMMA_ThrLayoutVMNK21111000_PermutationMNK____MMAAt_0 --------------------------
	.section	.nv.info.kernel_cutlass_kernel_cudnngrouped_gemmgrouped_gemm_swiglugrouped_gemm_swiglu_quantBlockScaledContiguousGroupedGemmKernel_object_at__TiledMMA_ThrLayoutVMNK21111000_PermutationMNK____MMAAt_0,"",@"SHT_CUDA_INFO"
	.sectionflags	@""
	.align	4


	//----- nvinfo : EIATTR_CUDA_API_VERSION
	.align		4
        /*0000*/ 	.byte	0x04, 0x37
        /*0002*/ 	.short	(.L_18 - .L_17)
.L_17:
        /*0004*/ 	.word	0x00000081


	//----- nvinfo : EIATTR_KPARAM_INFO
	.align		4
.L_18:
        /*0008*/ 	.byte	0x04, 0x17
        /*000a*/ 	.short	(.L_20 - .L_19)
.L_19:
        /*000c*/ 	.word	0x00000000
        /*0010*/ 	.short	0x000f
        /*0012*/ 	.short	0x03f8
        /*0014*/ 	.byte	0x00, 0xf0, 0x31, 0x00


	//----- nvinfo : EIATTR_KPARAM_INFO
	.align		4
.L_20:
        /*0018*/ 	.byte	0x04, 0x17
        /*001a*/ 	.short	(.L_22 - .L_21)
.L_21:
        /*001c*/ 	.word	0x00000000
        /*0020*/ 	.short	0x000e
        /*0022*/ 	.short	0x03ec
        /*0024*/ 	.byte	0x00, 0xf0, 0x31, 0x00


	//----- nvinfo : EIATTR_KPARAM_INFO
	.align		4
.L_22:
        /*0028*/ 	.byte	0x04, 0x17
        /*002a*/ 	.short	(.L_24 - .L_23)
.L_23:
        /*002c*/ 	.word	0x00000000
        /*0030*/ 	.short	0x000d
        /*0032*/ 	.short	0x03e0
        /*0034*/ 	.byte	0x00, 0xf0, 0x31, 0x00


	//----- nvinfo : EIATTR_KPARAM_INFO
	.align		4
.L_24:
        /*0038*/ 	.byte	0x04, 0x17
        /*003a*/ 	.short	(.L_26 - .L_25)
.L_25:
        /*003c*/ 	.word	0x00000000
        /*0040*/ 	.short	0x000c
        /*0042*/ 	.short	0x03d8
        /*0044*/ 	.byte	0x00, 0xf0, 0x21, 0x00


	//----- nvinfo : EIATTR_KPARAM_INFO
	.align		4
.L_26:
        /*0048*/ 	.byte	0x04, 0x17
        /*004a*/ 	.short	(.L_28 - .L_27)
.L_27:
        /*004c*/ 	.word	0x00000000
        /*0050*/ 	.short	0x000b
        /*0052*/ 	.short	0x03d0
        /*0054*/ 	.byte	0x00, 0xf0, 0x21, 0x00


	//----- nvinfo : EIATTR_KPARAM_INFO
	.align		4
.L_28:
        /*0058*/ 	.byte	0x04, 0x17
        /*005a*/ 	.short	(.L_30 - .L_29)
.L_29:
        /*005c*/ 	.word	0x00000000
        /*0060*/ 	.short	0x000a
        /*0062*/ 	.short	0x03c8
        /*0064*/ 	.byte	0x00, 0xf0, 0x21, 0x00


	//----- nvinfo : EIATTR_KPARAM_INFO
	.align		4
.L_30:
        /*0068*/ 	.byte	0x04, 0x17
        /*006a*/ 	.short	(.L_32 - .L_31)
.L_31:
        /*006c*/ 	.word	0x00000000
        /*0070*/ 	.short	0x0009
        /*0072*/ 	.short	0x03c0
        /*0074*/ 	.byte	0x00, 0xf0, 0x21, 0x00


	//----- nvinfo : EIATTR_KPARAM_INFO
	.align		4
.L_32:
        /*0078*/ 	.byte	0x04, 0x17
        /*007a*/ 	.short	(.L_34 - .L_33)
.L_33:
        /*007c*/ 	.word	0x00000000
        /*0080*/ 	.short	0x0008
        /*0082*/ 	.short	0x0340
        /*0084*/ 	.byte	0x00, 0xf0, 0x01, 0x02


	//----- nvinfo : EIATTR_KPARAM_INFO
	.align		4
.L_34:
        /*0088*/ 	.byte	0x04, 0x17
        /*008a*/ 	.short	(.L_36 - .L_35)
.L_35:
        /*008c*/ 	.word	0x00000000
        /*0090*/ 	.short	0x0007
        /*0092*/ 	.short	0x02c0
        /*0094*/ 	.byte	0x00, 0xf0, 0x01, 0x02


	//----- nvinfo : EIATTR_KPARAM_INFO
	.align		4
.L_36:
        /*0098*/ 	.byte	0x04, 0x17
        /*009a*/ 	.short	(.L_38 - .L_37)
.L_37:
        /*009c*/ 	.word	0x00000000
        /*00a0*/ 	.short	0x0006
        /*00a2*/ 	.short	0x0240
        /*00a4*/ 	.byte	0x00, 0xf0, 0x01, 0x02


	//----- nvinfo : EIATTR_KPARAM_INFO
	.align		4
.L_38:
        /*00a8*/ 	.byte	0x04, 0x17
        /*00aa*/ 	.short	(.L_40 - .L_39)
.L_39:
        /*00ac*/ 	.word	0x00000000
        /*00b0*/ 	.short	0x0005
        /*00b2*/ 	.short	0x01c0
        /*00b4*/ 	.byte	0x00, 0xf0, 0x01, 0x02


	//----- nvinfo : EIATTR_KPARAM_INFO
	.align		4
.L_40:
        /*00b8*/ 	.byte	0x04, 0x17
        /*00ba*/ 	.short	(.L_42 - .L_41)
.L_41:
        /*00bc*/ 	.word	0x00000000
        /*00c0*/ 	.short	0x0004
        /*00c2*/ 	.short	0x0140
        /*00c4*/ 	.byte	0x00, 0xf0, 0x01, 0x02


	//----- nvinfo : EIATTR_KPARAM_INFO
	.align		4
.L_42:
        /*00c8*/ 	.byte	0x04, 0x17
        /*00ca*/ 	.short	(.L_44 - .L_43)
.L_43:
        /*00cc*/ 	.word	0x00000000
        /*00d0*/ 	.short	0x0003
        /*00d2*/ 	.short	0x00c0
        /*00d4*/ 	.byte	0x00, 0xf0, 0x01, 0x02


	//----- nvinfo : EIATTR_KPARAM_INFO
	.align		4
.L_44:
        /*00d8*/ 	.byte	0x04, 0x17
        /*00da*/ 	.short	(.L_46 - .L_45)
.L_45:
        /*00dc*/ 	.word	0x00000000
        /*00e0*/ 	.short	0x0002
        /*00e2*/ 	.short	0x0040
        /*00e4*/ 	.byte	0x00, 0xf0, 0x01, 0x02


	//----- nvinfo : EIATTR_KPARAM_INFO
	.align		4
.L_46:
        /*00e8*/ 	.byte	0x04, 0x17
        /*00ea*/ 	.short	(.L_48 - .L_47)
.L_47:
        /*00ec*/ 	.word	0x00000000
        /*00f0*/ 	.short	0x0001
        /*00f2*/ 	.short	0x000c
        /*00f4*/ 	.byte	0x00, 0xf0, 0x31, 0x00


	//----- nvinfo : EIATTR_KPARAM_INFO
	.align		4
.L_48:
        /*00f8*/ 	.byte	0x04, 0x17
        /*00fa*/ 	.short	(.L_50 - .L_49)
.L_49:
        /*00fc*/ 	.word	0x00000000
        /*0100*/ 	.short	0x0000
        /*0102*/ 	.short	0x0000
        /*0104*/ 	.byte	0x00, 0xf0, 0x31, 0x00


	//----- nvinfo : EIATTR_AT_ENTRY_FRAGMENTS
	.align		4
.L_50:
        /*0108*/ 	.byte	0x04, 0x4f
        /*010a*/ 	.short	(.L_52 - .L_51)


	//   ....[0]....
.L_51:
        /*010c*/ 	.word	0x00000004


	//   ....[1]....
        /*0110*/ 	.word	0x00000005


	//----- nvinfo : EIATTR_RESERVED_SMEM_USED
	.align		4
.L_52:
        /*0114*/ 	.byte	0x01, 0x41
	.zero		2


	//----- nvinfo : EIATTR_SPARSE_MMA_MASK
	.align		4
        /*0118*/ 	.byte	0x03, 0x50
        /*011a*/ 	.short	0x0000


	//----- nvinfo : EIATTR_TCGEN05_2CTA_USED
	.align		4
        /*011c*/ 	.byte	0x01, 0x52
	.zero		2


	//----- nvinfo : EIATTR_MAXREG_COUNT
	.align		4
        /*0120*/ 	.byte	0x03, 0x1b
        /*0122*/ 	.short	0x00ff


	//----- nvinfo : EIATTR_NUM_BARRIERS
	.align		4
        /*0124*/ 	.byte	0x02, 0x4c
        /*0126*/ 	.byte	0x05
	.zero		1


	//----- nvinfo : EIATTR_INT_WARP_WIDE_INSTR_OFFSETS
	.align		4
        /*0128*/ 	.byte	0x04, 0x31
        /*012a*/ 	.short	(.L_54 - .L_53)


	//   ....[0]....
.L_53:
        /*012c*/ 	.word	0x00005530


	//   ....[1]....
        /*0130*/ 	.word	0x000055b0


	//   ....[2]....
        /*0134*/ 	.word	0x000055d0


	//----- nvinfo : EIATTR_COOP_GROUP_MASK_REGIDS
	.align		4
.L_54:
        /*0138*/ 	.byte	0x04, 0x29
        /*013a*/ 	.short	(.L_56 - .L_55)


	//   ....[0]....
.L_55:
        /*013c*/ 	.word	0xffffffff


	//   ....[1]....
        /*0140*/ 	.word	0xffffffff


	//   ....[2]....
        /*0144*/ 	.word	0xffffffff


	//   ....[3]....
        /*0148*/ 	.word	0xffffffff


	//   ....[4]....
        /*014c*/ 	.word	0xffffffff


	//   ....[5]....
        /*0150*/ 	.word	0xffffffff


	//   ....[6]....
        /*0154*/ 	.word	0xffffffff


	//   ....[7]....
        /*0158*/ 	.word	0xffffffff


	//   ....[8]....
        /*015c*/ 	.word	0xffffffff


	//   ....[9]....
        /*0160*/ 	.word	0xffffffff


	//   ....[10]....
        /*0164*/ 	.word	0xffffffff


	//   ....[11]....
        /*0168*/ 	.word	0xffffffff


	//----- nvinfo : EIATTR_COOP_GROUP_INSTR_OFFSETS
	.align		4
.L_56:
        /*016c*/ 	.byte	0x04, 0x28
        /*016e*/ 	.short	(.L_58 - .L_57)


	//   ....[0]....
.L_57:
        /*0170*/ 	.word	0x00000120


	//   ....[1]....
        /*0174*/ 	.word	0x00000440


	//   ....[2]....
        /*0178*/ 	.word	0x000005b0


	//   ....[3]....
        /*017c*/ 	.word	0x00000830


	//   ....[4]....
        /*0180*/ 	.word	0x00000ba0


	//   ....[5]....
        /*0184*/ 	.word	0x00000e70


	//   ....[6]....
        /*0188*/ 	.word	0x00000ed0


	//   ....[7]....
        /*018c*/ 	.word	0x00002e50


	//   ....[8]....
        /*0190*/ 	.word	0x00003460


	//   ....[9]....
        /*0194*/ 	.word	0x00005080


	//   ....[10]....
        /*0198*/ 	.word	0x000053b0


	//   ....[11]....
        /*019c*/ 	.word	0x00005670


	//----- nvinfo : EIATTR_VRC_CTA_INIT_COUNT
	.align		4
.L_58:
        /*01a0*/ 	.byte	0x02, 0x4a
        /*01a2*/ 	.byte	0x80
	.zero		1


	//----- nvinfo : EIATTR_MBARRIER_INSTR_OFFSETS
	.align		4
        /*01a4*/ 	.byte	0x04, 0x39
        /*01a6*/ 	.short	(.L_60 - .L_59)


	//   ....[0]....
.L_59:
        /*01a8*/ 	.word	0x00000350
        /*01ac*/ 	.word	0x000000ff
        /*01b0*/ 	.word	0x00000000
        /*01b4*/ 	.short	0x0100
        /*01b6*/ 	.byte	0x04
	.zero		1


	//   ....[1]....
        /*01b8*/ 	.word	0x00000360
        /*01bc*/ 	.word	0x000000ff
        /*01c0*/ 	.word	0x00000008
        /*01c4*/ 	.short	0x0100
        /*01c6*/ 	.byte	0x04
	.zero		1


	//   ....[2]....
        /*01c8*/ 	.word	0x00000370
        /*01cc*/ 	.word	0x000000ff
        /*01d0*/ 	.word	0x00000010
        /*01d4*/ 	.short	0x0100
        /*01d6*/ 	.byte	0x04
	.zero		1


	//   ....[3]....
        /*01d8*/ 	.word	0x00000380
        /*01dc*/ 	.word	0x000000ff
        /*01e0*/ 	.word	0x00000018
        /*01e4*/ 	.short	0x0100
        /*01e6*/ 	.byte	0x04
	.zero		1


	//   ....[4]....
        /*01e8*/ 	.word	0x00000390
        /*01ec*/ 	.word	0x000000ff
        /*01f0*/ 	.word	0x00000020
        /*01f4*/ 	.short	0x0100
        /*01f6*/ 	.byte	0x04
	.zero		1


	//   ....[5]....
        /*01f8*/ 	.word	0x000003a0
        /*01fc*/ 	.word	0x000000ff
        /*0200*/ 	.word	0x00000028
        /*0204*/ 	.short	0x0100
        /*0206*/ 	.byte	0x04
	.zero		1


	//   ....[6]....
        /*0208*/ 	.word	0x000003b0
        /*020c*/ 	.word	0x000000ff
        /*0210*/ 	.word	0x00000030
        /*0214*/ 	.short	0x0100
        /*0216*/ 	.byte	0x04
	.zero		1


	//   ....[7]....
        /*0218*/ 	.word	0x000003c0
        /*021c*/ 	.word	0x000000ff
        /*0220*/ 	.word	0x00000038
        /*0224*/ 	.short	0x0100
        /*0226*/ 	.byte	0x04
	.zero		1


	//   ....[8]....
        /*0228*/ 	.word	0x000003d0
        /*022c*/ 	.word	0x000000ff
        /*0230*/ 	.word	0x00000040
        /*0234*/ 	.short	0x0100
        /*0236*/ 	.byte	0x04
	.zero		1


	//   ....[9]....
        /*0238*/ 	.word	0x000003e0
        /*023c*/ 	.word	0x000000ff
        /*0240*/ 	.word	0x00000048
        /*0244*/ 	.short	0x0100
        /*0246*/ 	.byte	0x04
	.zero		1


	//   ....[10]....
        /*0248*/ 	.word	0x00000550
        /*024c*/ 	.word	0x000000ff
        /*0250*/ 	.word	0x00000050
        /*0254*/ 	.short	0x0100
        /*0256*/ 	.byte	0x08
	.zero		1


	//   ....[11]....
        /*0258*/ 	.word	0x00000560
        /*025c*/ 	.word	0x000000ff
        /*0260*/ 	.word	0x00000058
        /*0264*/ 	.short	0x0100
        /*0266*/ 	.byte	0x08
	.zero		1


	//   ....[12]....
        /*0268*/ 	.word	0x000006d0
        /*026c*/ 	.word	0x000000ff
        /*0270*/ 	.word	0x00000060
        /*0274*/ 	.short	0x0100
        /*0276*/ 	.byte	0x04
	.zero		1


	//   ....[13]....
        /*0278*/ 	.word	0x000006e0
        /*027c*/ 	.word	0x000000ff
        /*0280*/ 	.word	0x00000068
        /*0284*/ 	.short	0x0100
        /*0286*/ 	.byte	0x04
	.zero		1


	//   ....[14]....
        /*0288*/ 	.word	0x000006f0
        /*028c*/ 	.word	0x000000ff
        /*0290*/ 	.word	0x00000070
        /*0294*/ 	.short	0x0100
        /*0296*/ 	.byte	0x04
	.zero		1


	//   ....[15]....
        /*0298*/ 	.word	0x00000700
        /*029c*/ 	.word	0x000000ff
        /*02a0*/ 	.word	0x00000078
        /*02a4*/ 	.short	0x0100
        /*02a6*/ 	.byte	0x04
	.zero		1


	//   ....[16]....
        /*02a8*/ 	.word	0x000007d0
        /*02ac*/ 	.word	0x000000ff
        /*02b0*/ 	.word	0x00000080
        /*02b4*/ 	.short	0x0100
        /*02b6*/ 	.byte	0x06
	.zero		1


	//   ....[17]....
        /*02b8*/ 	.word	0x00000f30
        /*02bc*/ 	.word	0x0000000e
        /*02c0*/ 	.word	0x00000070
        /*02c4*/ 	.short	0x010a
        /*02c6*/ 	.byte	0xff
	.zero		1


	//   ....[18]....
        /*02c8*/ 	.word	0x00001010
        /*02cc*/ 	.word	0x0000000e
        /*02d0*/ 	.word	0x00000060
        /*02d4*/ 	.short	0x0101
        /*02d6*/ 	.byte	0xff
	.zero		1


	//   ....[19]....
        /*02d8*/ 	.word	0x00001240
        /*02dc*/ 	.word	0x00000002
        /*02e0*/ 	.word	0x00000070
        /*02e4*/ 	.short	0x010a
        /*02e6*/ 	.byte	0xff
	.zero		1


	//   ....[20]....
        /*02e8*/ 	.word	0x00001360
        /*02ec*/ 	.word	0x00000002
        /*02f0*/ 	.word	0x00000060
        /*02f4*/ 	.short	0x0101
        /*02f6*/ 	.byte	0xff
	.zero		1


	//   ....[21]....
        /*02f8*/ 	.word	0x00001370
        /*02fc*/ 	.word	0x00000003
        /*0300*/ 	.word	0x00000070
        /*0304*/ 	.short	0x010a
        /*0306*/ 	.byte	0xff
	.zero		1


	//   ....[22]....
        /*0308*/ 	.word	0x00001420
        /*030c*/ 	.word	0x000000ff
        /*0310*/ 	.word	0x00000060
        /*0314*/ 	.short	0x010a
        /*0316*/ 	.byte	0x0e
	.zero		1


	//   ....[23]....
        /*0318*/ 	.word	0x000014a0
        /*031c*/ 	.word	0x000000ff
        /*0320*/ 	.word	0x00000070
        /*0324*/ 	.short	0x0101
        /*0326*/ 	.byte	0x0e
	.zero		1


	//   ....[24]....
        /*0328*/ 	.word	0x000015b0
        /*032c*/ 	.word	0x000000ff
        /*0330*/ 	.word	0x00000028
        /*0334*/ 	.short	0x010a
        /*0336*/ 	.byte	0x07
	.zero		1


	//   ....[25]....
        /*0338*/ 	.word	0x00001770
        /*033c*/ 	.word	0x000000ff
        /*0340*/ 	.word	0x00000028
        /*0344*/ 	.short	0x010a
        /*0346*/ 	.byte	0x04
	.zero		1


	//   ....[26]....
        /*0348*/ 	.word	0x00001a00
        /*034c*/ 	.word	0x000000ff
        /*0350*/ 	.word	0x00000028
        /*0354*/ 	.short	0x010a
        /*0356*/ 	.byte	0x07
	.zero		1


	//   ....[27]....
        /*0358*/ 	.word	0x00001a40
        /*035c*/ 	.word	0x00000003
        /*0360*/ 	.word	0x00000060
        /*0364*/ 	.short	0x010a
        /*0366*/ 	.byte	0xff
	.zero		1


	//   ....[28]....
        /*0368*/ 	.word	0x00001ae0
        /*036c*/ 	.word	0x00000003
        /*0370*/ 	.word	0x00000070
        /*0374*/ 	.short	0x0101
        /*0376*/ 	.byte	0xff
	.zero		1


	//   ....[29]....
        /*0378*/ 	.word	0x00001ca0
        /*037c*/ 	.word	0x000000ff
        /*0380*/ 	.word	0x00000028
        /*0384*/ 	.short	0x010a
        /*0386*/ 	.byte	0x04
	.zero		1


	//   ....[30]....
        /*0388*/ 	.word	0x00001d80
        /*038c*/ 	.word	0x000000ff
        /*0390*/ 	.word	0x00000060
        /*0394*/ 	.short	0x010a
        /*0396*/ 	.byte	0x33
	.zero		1


	//   ....[31]....
        /*0398*/ 	.word	0x00001e10
        /*039c*/ 	.word	0x000000ff
        /*03a0*/ 	.word	0x00000070
        /*03a4*/ 	.short	0x0101
        /*03a6*/ 	.byte	0x33
	.zero		1


	//   ....[32]....
        /*03a8*/ 	.word	0x000022f0
        /*03ac*/ 	.word	0x000000ff
        /*03b0*/ 	.word	0x00000000
        /*03b4*/ 	.short	0x010a
        /*03b6*/ 	.byte	0x07
	.zero		1


	//   ....[33]....
        /*03b8*/ 	.word	0x00002300
        /*03bc*/ 	.word	0x000000ff
        /*03c0*/ 	.word	0x00000058
        /*03c4*/ 	.short	0x010a
        /*03c6*/ 	.byte	0x33
	.zero		1


	//   ....[34]....
        /*03c8*/ 	.word	0x00002350
        /*03cc*/ 	.word	0x000000ff
        /*03d0*/ 	.word	0x00000058
        /*03d4*/ 	.short	0x010a
        /*03d6*/ 	.byte	0x33
	.zero		1


	//   ....[35]....
        /*03d8*/ 	.word	0x00002640
        /*03dc*/ 	.word	0x000000ff
        /*03e0*/ 	.word	0x00000000
        /*03e4*/ 	.short	0x010a
        /*03e6*/ 	.byte	0x26
	.zero		1


	//   ....[36]....
        /*03e8*/ 	.word	0x000028b0
        /*03ec*/ 	.word	0x000000ff
        /*03f0*/ 	.word	0x00000000
        /*03f4*/ 	.short	0x010a
        /*03f6*/ 	.byte	0x05
	.zero		1


	//   ....[37]....
        /*03f8*/ 	.word	0x00002960
        /*03fc*/ 	.word	0x000000ff
        /*0400*/ 	.word	0x00000058
        /*0404*/ 	.short	0x010a
        /*0406*/ 	.byte	0x33
	.zero		1


	//   ....[38]....
        /*0408*/ 	.word	0x00002980
        /*040c*/ 	.word	0x00000002
        /*0410*/ 	.word	0x00000060
        /*0414*/ 	.short	0x010a
        /*0416*/ 	.byte	0xff
	.zero		1


	//   ....[39]....
        /*0418*/ 	.word	0x00002a30
        /*041c*/ 	.word	0x00000002
        /*0420*/ 	.word	0x00000070
        /*0424*/ 	.short	0x0101
        /*0426*/ 	.byte	0xff
	.zero		1


	//   ....[40]....
        /*0428*/ 	.word	0x00002ae0
        /*042c*/ 	.word	0x00000000
        /*0430*/ 	.word	0x00000058
        /*0434*/ 	.short	0x010a
        /*0436*/ 	.byte	0xff
	.zero		1


	//   ....[41]....
        /*0438*/ 	.word	0x00002b20
        /*043c*/ 	.word	0x00000000
        /*0440*/ 	.word	0x00000058
        /*0444*/ 	.short	0x010a
        /*0446*/ 	.byte	0xff
	.zero		1


	//   ....[42]....
        /*0448*/ 	.word	0x00002c20
        /*044c*/ 	.word	0x000000ff
        /*0450*/ 	.word	0x00000080
        /*0454*/ 	.short	0x0100
        /*0456*/ 	.byte	0x06
	.zero		1


	//   ....[43]....
        /*0458*/ 	.word	0x00002d10
        /*045c*/ 	.word	0x000000ff
        /*0460*/ 	.word	0x00000080
        /*0464*/ 	.short	0x0100
        /*0466*/ 	.byte	0x06
	.zero		1


	//   ....[44]....
        /*0468*/ 	.word	0x00002e00
        /*046c*/ 	.word	0x000000ff
        /*0470*/ 	.word	0x00000080
        /*0474*/ 	.short	0x0100
        /*0476*/ 	.byte	0x06
	.zero		1


	//   ....[45]....
        /*0478*/ 	.word	0x000030d0
        /*047c*/ 	.word	0x00000003
        /*0480*/ 	.word	0x00000000
        /*0484*/ 	.short	0x010a
        /*0486*/ 	.byte	0xff
	.zero		1


	//   ....[46]....
        /*0488*/ 	.word	0x000030f0
        /*048c*/ 	.word	0x00000003
        /*0490*/ 	.word	0x00000000
        /*0494*/ 	.short	0x010a
        /*0496*/ 	.byte	0xff
	.zero		1


	//   ....[47]....
        /*0498*/ 	.word	0x000032d0
        /*049c*/ 	.word	0x00000003
        /*04a0*/ 	.word	0x00000000
        /*04a4*/ 	.short	0x010a
        /*04a6*/ 	.byte	0xff
	.zero		1


	//   ....[48]....
        /*04a8*/ 	.word	0x000032f0
        /*04ac*/ 	.word	0x00000003
        /*04b0*/ 	.word	0x00000000
        /*04b4*/ 	.short	0x010a
        /*04b6*/ 	.byte	0xff
	.zero		1


	//   ....[49]....
        /*04b8*/ 	.word	0x000033e0
        /*04bc*/ 	.word	0x00000003
        /*04c0*/ 	.word	0x00000000
        /*04c4*/ 	.short	0x0101
        /*04c6*/ 	.byte	0xff
	.zero		1


	//   ....[50]....
        /*04c8*/ 	.word	0x000034d0
        /*04cc*/ 	.word	0x00000057
        /*04d0*/ 	.word	0x00000060
        /*04d4*/ 	.short	0x010a
        /*04d6*/ 	.byte	0xff
	.zero		1


	//   ....[51]....
        /*04d8*/ 	.word	0x00003530
        /*04dc*/ 	.word	0x00000057
        /*04e0*/ 	.word	0x00000070
        /*04e4*/ 	.short	0x0101
        /*04e6*/ 	.byte	0xff
	.zero		1


	//   ....[52]....
        /*04e8*/ 	.word	0x00003970
        /*04ec*/ 	.word	0x00000057
        /*04f0*/ 	.word	0x00000050
        /*04f4*/ 	.short	0x010a
        /*04f6*/ 	.byte	0xff
	.zero		1


	//   ....[53]....
        /*04f8*/ 	.word	0x00003e50
        /*04fc*/ 	.word	0x00000068
        /*0500*/ 	.word	0x00000000
        /*0504*/ 	.short	0x0101
        /*0506*/ 	.byte	0xff
	.zero		1


	//   ....[54]....
        /*0508*/ 	.word	0x00005040
        /*050c*/ 	.word	0x00000003
        /*0510*/ 	.word	0x00000060
        /*0514*/ 	.short	0x010a
        /*0516*/ 	.byte	0xff
	.zero		1


	//   ....[55]....
        /*0518*/ 	.word	0x000050f0
        /*051c*/ 	.word	0x00000003
        /*0520*/ 	.word	0x00000070
        /*0524*/ 	.short	0x0101
        /*0526*/ 	.byte	0xff
	.zero		1


	//   ....[56]....
        /*0528*/ 	.word	0x00005360
        /*052c*/ 	.word	0x00000003
        /*0530*/ 	.word	0x00000000
        /*0534*/ 	.short	0x0101
        /*0536*/ 	.byte	0xff
	.zero		1


	//   ....[57]....
        /*0538*/ 	.word	0x00005370
        /*053c*/ 	.word	0x00000057
        /*0540*/ 	.word	0x00000080
        /*0544*/ 	.short	0x010a
        /*0546*/ 	.byte	0xff
	.zero		1


	//   ....[58]....
        /*0548*/ 	.word	0x00005710
        /*054c*/ 	.word	0x00000057
        /*0550*/ 	.word	0x00000080
        /*0554*/ 	.short	0x0100
        /*0556*/ 	.byte	0xff
	.zero		1


	//   ....[59]....
        /*0558*/ 	.word	0x00005770
        /*055c*/ 	.word	0x0000000e
        /*0560*/ 	.word	0x00000070
        /*0564*/ 	.short	0x010a
        /*0566*/ 	.byte	0xff
	.zero		1


	//   ....[60]....
        /*0568*/ 	.word	0x000057d0
        /*056c*/ 	.word	0x00000002
        /*0570*/ 	.word	0x00000070
        /*0574*/ 	.short	0x010a
        /*0576*/ 	.byte	0xff
	.zero		1


	//   ....[61]....
        /*0578*/ 	.word	0x00005830
        /*057c*/ 	.word	0x00000003
        /*0580*/ 	.word	0x00000070
        /*0584*/ 	.short	0x010a
        /*0586*/ 	.byte	0xff
	.zero		1


	//   ....[62]....
        /*0588*/ 	.word	0x00005890
        /*058c*/ 	.word	0x00000000
        /*0590*/ 	.word	0x00000060
        /*0594*/ 	.short	0x010a
        /*0596*/ 	.byte	0xff
	.zero		1


	//   ....[63]....
        /*0598*/ 	.word	0x00005910
        /*059c*/ 	.word	0x00000000
        /*05a0*/ 	.word	0x00000028
        /*05a4*/ 	.short	0x010a
        /*05a6*/ 	.byte	0xff
	.zero		1


	//   ....[64]....
        /*05a8*/ 	.word	0x00005970
        /*05ac*/ 	.word	0x00000003
        /*05b0*/ 	.word	0x00000060
        /*05b4*/ 	.short	0x010a
        /*05b6*/ 	.byte	0xff
	.zero		1


	//   ....[65]....
        /*05b8*/ 	.word	0x000059f0
        /*05bc*/ 	.word	0x00000000
        /*05c0*/ 	.word	0x00000028
        /*05c4*/ 	.short	0x010a
        /*05c6*/ 	.byte	0xff
	.zero		1


	//   ....[66]....
        /*05c8*/ 	.word	0x00005a50
        /*05cc*/ 	.word	0x00000002
        /*05d0*/ 	.word	0x00000060
        /*05d4*/ 	.short	0x010a
        /*05d6*/ 	.byte	0xff
	.zero		1


	//   ....[67]....
        /*05d8*/ 	.word	0x00005ad0
        /*05dc*/ 	.word	0x00000000
        /*05e0*/ 	.word	0x00000058
        /*05e4*/ 	.short	0x010a
        /*05e6*/ 	.byte	0xff
	.zero		1


	//   ....[68]....
        /*05e8*/ 	.word	0x00005b50
        /*05ec*/ 	.word	0x00000000
        /*05f0*/ 	.word	0x00000000
        /*05f4*/ 	.short	0x010a
        /*05f6*/ 	.byte	0xff
	.zero		1


	//   ....[69]....
        /*05f8*/ 	.word	0x00005bc0
        /*05fc*/ 	.word	0x00000002
        /*0600*/ 	.word	0x00000060
        /*0604*/ 	.short	0x010a
        /*0606*/ 	.byte	0xff
	.zero		1


	//   ....[70]....
        /*0608*/ 	.word	0x00005c20
        /*060c*/ 	.word	0x00000003
        /*0610*/ 	.word	0x00000000
        /*0614*/ 	.short	0x010a
        /*0616*/ 	.byte	0xff
	.zero		1


	//   ....[71]....
        /*0618*/ 	.word	0x00005c80
        /*061c*/ 	.word	0x00000003
        /*0620*/ 	.word	0x00000000
        /*0624*/ 	.short	0x010a
        /*0626*/ 	.byte	0xff
	.zero		1


	//   ....[72]....
        /*0628*/ 	.word	0x00005cd0
        /*062c*/ 	.word	0x00000057
        /*0630*/ 	.word	0x00000060
        /*0634*/ 	.short	0x010a
        /*0636*/ 	.byte	0xff
	.zero		1


	//   ....[73]....
        /*0638*/ 	.word	0x00005d30
        /*063c*/ 	.word	0x00000057
        /*0640*/ 	.word	0x00000050
        /*0644*/ 	.short	0x010a
        /*0646*/ 	.byte	0xff
	.zero		1


	//   ....[74]....
        /*0648*/ 	.word	0x00005d90
        /*064c*/ 	.word	0x00000003
        /*0650*/ 	.word	0x00000060
        /*0654*/ 	.short	0x010a
        /*0656*/ 	.byte	0xff
	.zero		1


	//   ....[75]....
        /*0658*/ 	.word	0x00005de0
        /*065c*/ 	.word	0x00000057
        /*0660*/ 	.word	0x00000080
        /*0664*/ 	.short	0x010a
        /*0666*/ 	.byte	0xff
	.zero		1


	//----- nvinfo : EIATTR_NUM_MBARRIERS
	.align		4
.L_60:
        /*0668*/ 	.byte	0x03, 0x38
        /*066a*/ 	.short	0x0015


	//----- nvinfo : EIATTR_EXIT_INSTR_OFFSETS
	.align		4
        /*066c*/ 	.byte	0x04, 0x1c
        /*066e*/ 	.short	(.L_62 - .L_61)


	//   ....[0]....
.L_61:
        /*0670*/ 	.word	0x00005750


	//----- nvinfo : EIATTR_MAX_THREADS
	.align		4
.L_62:
        /*0674*/ 	.byte	0x04, 0x05
        /*0676*/ 	.short	(.L_64 - .L_63)
.L_63:
        /*0678*/ 	.word	0x000000e0
        /*067c*/ 	.word	0x00000001
        /*0680*/ 	.word	0x00000001


	//----- nvinfo : EIATTR_CRS_STACK_SIZE
	.align		4
.L_64:
        /*0684*/ 	.byte	0x04, 0x1e
        /*0686*/ 	.short	(.L_66 - .L_65)
.L_65:
        /*0688*/ 	.word	0x00000000


	//----- nvinfo : EIATTR_CBANK_PARAM_SIZE
	.align		4
.L_66:
        /*068c*/ 	.byte	0x03, 0x19
        /*068e*/ 	.short	0x0404


	//----- nvinfo : EIATTR_PARAM_CBANK
	.align		4
        /*0690*/ 	.byte	0x04, 0x0a
        /*0692*/ 	.short	(.L_68 - .L_67)
	.align		4
.L_67:
        /*0694*/ 	.word	index@(.nv.constant0.kernel_cutlass_kernel_cudnngrouped_gemmgrouped_gemm_swiglugrouped_gemm_swiglu_quantBlockScaledContiguousGroupedGemmKernel_object_at__TiledMMA_ThrLayoutVMNK21111000_PermutationMNK____MMAAt_0)
        /*0698*/ 	.short	0x0380
        /*069a*/ 	.short	0x0404


	//----- nvinfo : EIATTR_SW_WAR
	.align		4
.L_68:
        /*069c*/ 	.byte	0x04, 0x36
        /*069e*/ 	.short	(.L_70 - .L_69)
.L_69:
        /*06a0*/ 	.word	0x00000008
.L_70:


//--------------------- .nv.compat                --------------------------
	.section	.nv.compat,"",@"SHT_CUDA_COMPAT_INFO"
	.align	4
        /*0000*/ 	.byte	0x02, 0x02, 0x02, 0x00, 0x02, 0x05, 0x05, 0x00, 0x02, 0x03, 0x01, 0x00, 0x02, 0x06, 0x01, 0x00


//--------------------- .nv.callgraph             --------------------------
	.section	.nv.callgraph,"",@"SHT_CUDA_CALLGRAPH"
	.align	4
	.sectionentsize	8
	.align		4
        /*0000*/ 	.word	0x00000000
	.align		4
        /*0004*/ 	.word	0xffffffff
	.align		4
        /*0008*/ 	.word	0x00000000
	.align		4
        /*000c*/ 	.word	0xfffffffe
	.align		4
        /*0010*/ 	.word	0x00000000
	.align		4
        /*0014*/ 	.word	0xfffffffd
	.align		4
        /*0018*/ 	.word	0x00000000
	.align		4
        /*001c*/ 	.word	0xfffffffc


//--------------------- .text.kernel_cutlass_kernel_cudnngrouped_gemmgrouped_gemm_swiglugrouped_gemm_swiglu_quantBlockScaledContiguousGroupedGemmKernel_object_at__TiledMMA_ThrLayoutVMNK21111000_PermutationMNK____MMAAt_0 --------------------------
	.section	.text.kernel_cutlass_kernel_cudnngrouped_gemmgrouped_gemm_swiglugrouped_gemm_swiglu_quantBlockScaledContiguousGroupedGemmKernel_object_at__TiledMMA_ThrLayoutVMNK21111000_PermutationMNK____MMAAt_0,"ax",@progbits
	.align	128
        .global         kernel_cutlass_kernel_cudnngrouped_gemmgrouped_gemm_swiglugrouped_gemm_swiglu_quantBlockScaledContiguousGroupedGemmKernel_object_at__TiledMMA_ThrLayoutVMNK21111000_PermutationMNK____MMAAt_0
        .type           kernel_cutlass_kernel_cudnngrouped_gemmgrouped_gemm_swiglugrouped_gemm_swiglu_quantBlockScaledContiguousGroupedGemmKernel_object_at__TiledMMA_ThrLayoutVMNK21111000_PermutationMNK____MMAAt_0,@function
        .size           kernel_cutlass_kernel_cudnngrouped_gemmgrouped_gemm_swiglugrouped_gemm_swiglu_quantBlockScaledContiguousGroupedGemmKernel_object_at__TiledMMA_ThrLayoutVMNK21111000_PermutationMNK____MMAAt_0,(.L_x_116 - kernel_cutlass_kernel_cudnngrouped_gemmgrouped_gemm_swiglugrouped_gemm_swiglu_quantBlockScaledContiguousGroupedGemmKernel_object_at__TiledMMA_ThrLayoutVMNK21111000_PermutationMNK____MMAAt_0)
        .other          kernel_cutlass_kernel_cudnngrouped_gemmgrouped_gemm_swiglugrouped_gemm_swiglu_quantBlockScaledContiguousGroupedGemmKernel_object_at__TiledMMA_ThrLayoutVMNK21111000_PermutationMNK____MMAAt_0,@"STO_CUDA_ENTRY STV_DEFAULT"
kernel_cutlass_kernel_cudnngrouped_gemmgrouped_gemm_swiglugrouped_gemm_swiglu_quantBlockScaledContiguousGroupedGemmKernel_object_at__TiledMMA_ThrLayoutVMNK21111000_PermutationMNK____MMAAt_0:
.text.kernel_cutlass_kernel_cudnngrouped_gemmgrouped_gemm_swiglugrouped_gemm_swiglu_quantBlockScaledContiguousGroupedGemmKernel_object_at__TiledMMA_ThrLayoutVMNK21111000_PermutationMNK____MMAAt_0:
[----:B------:R-:W1:Y:S01]  /*0000*/  LDC R1, c[0x0][0x37c] ;  /* 0x0000df00ff017b82 */ /* 0x000e620000000800 */
[----:B------:R-:W2:Y:S01]  /*0010*/  S2R R3, SR_TID.Y ;  /* 0x0000000000037919 */ /* 0x000ea20000002200 */
[----:B------:R-:W3:Y:S06]  /*0020*/  LDCU UR5, c[0x0][0x360] ;  /* 0x00006c00ff0577ac */ /* 0x000eec0008000800 */
[----:B------:R-:W4:Y:S01]  /*0030*/  S2UR UR75, SR_CTAID.X ;  /* 0x00000000004b79c3 */ /* 0x000f220000002500 */
[----:B------:R-:W2:Y:S01]  /*0040*/  S2R R0, SR_TID.Z ;  /* 0x0000000000007919 */ /* 0x000ea20000002300 */
[----:B------:R-:W2:Y:S01]  /*0050*/  LDCU UR4, c[0x0][0x364] ;  /* 0x00006c80ff0477ac */ /* 0x000ea20008000800 */
[----:B------:R-:W3:Y:S01]  /*0060*/  S2R R106, SR_TID.X ;  /* 0x00000000006a7919 */ /* 0x000ee20000002100 */
[----:B------:R-:W5:Y:S04]  /*0070*/  LDCU.U8 UR6, c[0x0][0x382] ;  /* 0x00007040ff0677ac */ /* 0x000f680008000000 */
[----:B------:R-:W1:Y:S01]  /*0080*/  S2UR UR16, SR_CgaCtaId ;  /* 0x00000000001079c3 */ /* 0x000e620000008800 */
[----:B------:R-:W5:Y:S01]  /*0090*/  LDCU UR7, c[0x0][0x36c] ;  /* 0x00006d80ff0777ac */ /* 0x000f620008000800 */
[----:B----4-:R-:W-:-:S02]  /*00a0*/  ULOP3.LUT UR75, UR75, 0x1, URZ, 0xc0, !UPT ;  /* 0x000000014b4b7892 */ /* 0x010fc4000f8ec0ff */
[----:B-----5:R-:W-:Y:S02]  /*00b0*/  ULOP3.LUT UR6, UR6, 0x1, URZ, 0xc0, !UPT ;  /* 0x0000000106067892 */ /* 0x020fe4000f8ec0ff */
[----:B------:R-:W-:Y:S02]  /*00c0*/  UISETP.EQ.U32.AND UP3, UPT, UR7, 0x1, UPT ;  /* 0x000000010700788c */ /* 0x000fe4000bf62070 */
[----:B------:R-:W-:Y:S01]  /*00d0*/  UISETP.NE.U32.AND UP6, UPT, UR6, 0x1, UPT ;  /* 0x000000010600788c */ /* 0x000fe2000bfc5070 */
[----:B--2---:R-:W-:-:S04]  /*00e0*/  IMAD R3, R0, UR4, R3 ;  /* 0x0000000400037c24 */ /* 0x004fc8000f8e0203 */
[----:B---3--:R-:W-:Y:S01]  /*00f0*/  IMAD R122, R3, UR5, R106 ;  /* 0x00000005037a7c24 */ /* 0x008fe2000f8e026a */
[----:B------:R-:W2:Y:S04]  /*0100*/  LDCU.U8 UR5, c[0x0][0x381] ;  /* 0x00007020ff0577ac */ /* 0x000ea80008000000 */
[----:B------:R-:W-:-:S06]  /*0110*/  SHF.R.U32.HI R122, RZ, 0x5, R122 ;  /* 0x00000005ff7a7819 */ /* 0x000fcc000001167a */
[----:B------:R-:W3:Y:S01]  /*0120*/  SHFL.IDX PT, R122, R122, RZ, 0x1f ;  /* 0x00001fff7a7a7589 */ /* 0x000ee200000e0000 */
[----:B--2---:R-:W-:-:S04]  /*0130*/  ULOP3.LUT UR5, UR5, 0x1, URZ, 0xc0, !UPT ;  /* 0x0000000105057892 */ /* 0x004fc8000f8ec0ff */
[----:B------:R-:W-:Y:S01]  /*0140*/  UISETP.NE.U32.AND UP5, UPT, UR5, 0x1, UPT ;  /* 0x000000010500788c */ /* 0x000fe2000bfa5070 */
[C---:B---3--:R-:W-:Y:S02]  /*0150*/  R2UR UR4, R122.reuse ;  /* 0x000000007a0472ca */ /* 0x048fe400000e0000 */
[----:B------:R-:W-:-:S11]  /*0160*/  ISETP.NE.AND P0, PT, R122, 0x5, PT ;  /* 0x000000057a00780c */ /* 0x000fd60003f05270 */
[----:B------:R-:W-:Y:S02]  /*0170*/  UISETP.NE.AND UP4, UPT, UR4, URZ, UPT ;  /* 0x000000ff0400728c */ /* 0x000fe4000bf85270 */
[----:B-1----:R-:W-:Y:S09]  /*0180*/  @P0 BRA `(.L_x_0) ;  /* 0x0000000000500947 */ /* 0x002ff20003800000 */
[----:B------:R-:W1:Y:S02]  /*0190*/  LDCU.64 UR4, c[0x0][0x348] ;  /* 0x00006900ff0477ac */ /* 0x000e640008000a00 */
[----:B-1----:R-:W-:Y:S02]  /*01a0*/  UIADD3 UR14, UP2, UPT, UR4, 0x40, URZ ;  /* 0x00000040040e7890 */ /* 0x002fe4000ff5e0ff */
[----:B------:R-:W-:Y:S02]  /*01b0*/  UIADD3 UR12, UP1, UPT, UR4, 0xc0, URZ ;  /* 0x000000c0040c7890 */ /* 0x000fe4000ff3e0ff */
[----:B------:R-:W-:Y:S02]  /*01c0*/  UIADD3 UR10, UP0, UPT, UR4, 0x140, URZ ;  /* 0x00000140040a7890 */ /* 0x000fe4000ff1e0ff */
[----:B------:R-:W-:Y:S02]  /*01d0*/  UIADD3.X UR15, UPT, UPT, URZ, UR5, URZ, UP2, !UPT ;  /* 0x00000005ff0f7290 */ /* 0x000fe400097fe4ff */
[----:B------:R-:W-:-:S02]  /*01e0*/  UIADD3 UR8, UP2, UPT, UR4, 0x1c0, URZ ;  /* 0x000001c004087890 */ /* 0x000fc4000ff5e0ff */
[----:B------:R-:W-:Y:S02]  /*01f0*/  UIADD3.X UR13, UPT, UPT, URZ, UR5, URZ, UP1, !UPT ;  /* 0x00000005ff0d7290 */ /* 0x000fe40008ffe4ff */
[----:B------:R-:W-:Y:S02]  /*0200*/  UIADD3 UR6, UP1, UPT, UR4, 0x240, URZ ;  /* 0x0000024004067890 */ /* 0x000fe4000ff3e0ff */
[----:B------:R-:W-:Y:S01]  /*0210*/  UIADD3.X UR11, UPT, UPT, URZ, UR5, URZ, UP0, !UPT ;  /* 0x00000005ff0b7290 */ /* 0x000fe200087fe4ff */
[----:B------:R1:W-:Y:S01]  /*0220*/  UTMACCTL.PF [UR14] ;  /* 0x000000000e0079b9 */ /* 0x0003e20008040000 */
[----:B------:R-:W-:-:S03]  /*0230*/  UIADD3 UR4, UP0, UPT, UR4, 0x2c0, URZ ;  /* 0x000002c004047890 */ /* 0x000fc6000ff1e0ff */
[----:B------:R1:W-:Y:S01]  /*0240*/  UTMACCTL.PF [UR12] ;  /* 0x000000000c0079b9 */ /* 0x0003e20008040000 */
[----:B------:R-:W-:-:S03]  /*0250*/  UIADD3.X UR9, UPT, UPT, URZ, UR5, URZ, UP2, !UPT ;  /* 0x00000005ff097290 */ /* 0x000fc600097fe4ff */
[----:B------:R1:W-:Y:S01]  /*0260*/  UTMACCTL.PF [UR10] ;  /* 0x000000000a0079b9 */ /* 0x0003e20008040000 */
[----:B------:R-:W-:Y:S02]  /*0270*/  UIADD3.X UR7, UPT, UPT, URZ, UR5, URZ, UP1, !UPT ;  /* 0x00000005ff077290 */ /* 0x000fe40008ffe4ff */
[----:B------:R-:W-:-:S03]  /*0280*/  UIADD3.X UR5, UPT, UPT, URZ, UR5, URZ, UP0, !UPT ;  /* 0x00000005ff057290 */ /* 0x000fc600087fe4ff */
[----:B------:R1:W-:Y:S04]  /*0290*/  UTMACCTL.PF [UR8] ;  /* 0x00000000080079b9 */ /* 0x0003e80008040000 */
[----:B------:R1:W-:Y:S02]  /*02a0*/  UTMACCTL.PF [UR6] ;  /* 0x00000000060079b9 */ /* 0x0003e40008040000 */
[----:B------:R1:W-:Y:S02]  /*02b0*/  UTMACCTL.PF [UR4] ;  /* 0x00000000040079b9 */ /* 0x0003e40008040000 */
[----:B-1----:R-:W-:Y:S01]  /*02c0*/  NOP ;  /* 0x0000000000007918 */ /* 0x002fe20000000000 */
.L_x_0:
[----:B------:R-:W-:Y:S05]  /*02d0*/  BRA.U UP4, `(.L_x_1) ;  /* 0x0000000104487547 */ /* 0x000fea000b800000 */
[----:B------:R-:W-:Y:S01]  /*02e0*/  UMOV UR4, 0x400 ;  /* 0x0000040000047882 */ /* 0x000fe20000000000 */
[----:B------:R-:W-:Y:S01]  /*02f0*/  UMOV UR6, 0x1 ;  /* 0x0000000100067882 */ /* 0x000fe20000000000 */
[----:B------:R-:W-:Y:S02]  /*0300*/  ULEA UR4, UR16, UR4, 0x18 ;  /* 0x0000000410047291 */ /* 0x000fe4000f8ec0ff */
[----:B------:R-:W-:-:S04]  /*0310*/  UIADD3 UR6, UPT, UPT, -UR6, 0x100000, URZ ;  /* 0x0010000006067890 */ /* 0x000fc8000fffe1ff */
[----:B------:R-:W-:Y:S02]  /*0320*/  USHF.L.U32 UR7, UR6, 0xb, URZ ;  /* 0x0000000b06077899 */ /* 0x000fe400080006ff */
[----:B------:R-:W-:Y:S01]  /*0330*/  USHF.L.U32 UR6, UR6, 0x1, URZ ;  /* 0x0000000106067899 */ /* 0x000fe200080006ff */
[----:B------:R-:W1:Y:S11]  /*0340*/  FENCE.VIEW.ASYNC.S ;  /* 0x00000000000073c6 */ /* 0x000e760000000000 */
[----:B-1----:R1:W2:Y:S01]  /*0350*/  SYNCS.EXCH.64 URZ, [UR4], UR6 ;  /* 0x0000000604ff75b2 */ /* 0x0022a20008000100 */
[----:B------:R1:W3:Y:S01]  /*0360*/  SYNCS.EXCH.64 URZ, [UR4+0x8], UR6 ;  /* 0x0000080604ff75b2 */ /* 0x0002e20008000100 */
[----:B------:R1:W4:Y:S01]  /*0370*/  SYNCS.EXCH.64 URZ, [UR4+0x10], UR6 ;  /* 0x0000100604ff75b2 */ /* 0x0003220008000100 */
[----:B------:R1:W1:Y:S01]  /*0380*/  SYNCS.EXCH.64 URZ, [UR4+0x18], UR6 ;  /* 0x0000180604ff75b2 */ /* 0x0002620008000100 */
[----:B------:R1:W1:Y:S01]  /*0390*/  SYNCS.EXCH.64 URZ, [UR4+0x20], UR6 ;  /* 0x0000200604ff75b2 */ /* 0x0002620008000100 */
[----:B------:R1:W1:Y:S01]  /*03a0*/  SYNCS.EXCH.64 URZ, [UR4+0x28], UR6 ;  /* 0x0000280604ff75b2 */ /* 0x0002620008000100 */
[----:B------:R1:W1:Y:S01]  /*03b0*/  SYNCS.EXCH.64 URZ, [UR4+0x30], UR6 ;  /* 0x0000300604ff75b2 */ /* 0x0002620008000100 */
[----:B------:R1:W1:Y:S01]  /*03c0*/  SYNCS.EXCH.64 URZ, [UR4+0x38], UR6 ;  /* 0x0000380604ff75b2 */ /* 0x0002620008000100 */
[----:B------:R1:W1:Y:S01]  /*03d0*/  SYNCS.EXCH.64 URZ, [UR4+0x40], UR6 ;  /* 0x0000400604ff75b2 */ /* 0x0002620008000100 */
[----:B------:R1:W1:Y:S01]  /*03e0*/  SYNCS.EXCH.64 URZ, [UR4+0x48], UR6 ;  /* 0x0000480604ff75b2 */ /* 0x0002620008000100 */
[----:B------:R-:W-:Y:S01]  /*03f0*/  NOP ;  /* 0x0000000000007918 */ /* 0x000fe20000000000 */
.L_x_1:
[----:B------:R-:W-:Y:S01]  /*0400*/  NOP ;  /* 0x0000000000007918 */ /* 0x000fe20000000000 */
[----:B------:R-:W-:Y:S05]  /*0410*/  BRA.U !UP3, `(.L_x_2) ;  /* 0x000000010b087547 */ /* 0x000fea000b800000 */
[----:B-1234-:R-:W-:Y:S01]  /*0420*/  UCGABAR_ARV ;  /* 0x00000000000079c7 */ /* 0x01efe20008000000 */
[----:B------:R-:W-:Y:S05]  /*0430*/  BRA `(.L_x_3) ;  /* 0x0000000000047947 */ /* 0x000fea0003800000 */
.L_x_2:
[----:B-1234-:R-:W-:Y:S01]  /*0440*/  NOP ;  /* 0x0000000000007918 */ /* 0x01efe20000000000 */
.L_x_3:
[----:B------:R-:W-:Y:S05]  /*0450*/  BRA.U !UP3, `(.L_x_4) ;  /* 0x000000010b0c7547 */ /* 0x000fea000b800000 */
[----:B------:R-:W-:Y:S01]  /*0460*/  UCGABAR_WAIT ;  /* 0x0000000000007dc7 */ /* 0x000fe20008000000 */
[----:B------:R-:W-:Y:S01]  /*0470*/  CCTL.IVALL ;  /* 0x00000000ff00798f */ /* 0x000fe20002000000 */
[----:B------:R-:W-:Y:S05]  /*0480*/  BRA `(.L_x_5) ;  /* 0x0000000000047947 */ /* 0x000fea0003800000 */
.L_x_4:
[----:B------:R-:W-:Y:S06]  /*0490*/  BAR.SYNC.DEFER_BLOCKING 0x0 ;  /* 0x0000000000007b1d */ /* 0x000fec0000010000 */
.L_x_5:
[----:B------:R-:W-:Y:S01]  /*04a0*/  @!UP4 UMOV UR4, 0x400 ;  /* 0x000004000004c882 */ /* 0x000fe20000000000 */
[----:B------:R-:W-:Y:S01]  /*04b0*/  UMOV UR5, 0x1 ;  /* 0x0000000100057882 */ /* 0x000fe20000000000 */
[----:B------:R-:W-:Y:S01]  /*04c0*/  UMOV UR6, 0x8 ;  /* 0x0000000800067882 */ /* 0x000fe20000000000 */
[----:B------:R-:W-:Y:S02]  /*04d0*/  @!UP4 ULEA UR8, UR16, UR4, 0x18 ;  /* 0x000000041008c291 */ /* 0x000fe4000f8ec0ff */
[----:B------:R-:W-:-:S04]  /*04e0*/  @!UP4 UIADD3 UR4, UPT, UPT, -UR5, 0x100000, URZ ;  /* 0x001000000504c890 */ /* 0x000fc8000fffe1ff */
[----:B------:R-:W-:Y:S02]  /*04f0*/  @!UP4 USHF.L.U32 UR5, UR4, 0xb, URZ ;  /* 0x0000000b0405c899 */ /* 0x000fe400080006ff */
[----:B------:R-:W-:Y:S02]  /*0500*/  @!UP4 USHF.L.U32 UR4, UR4, 0x1, URZ ;  /* 0x000000010404c899 */ /* 0x000fe400080006ff */
[----:B------:R-:W-:-:S04]  /*0510*/  @!UP4 UIADD3 UR6, UPT, UPT, -UR6, 0x100000, URZ ;  /* 0x001000000606c890 */ /* 0x000fc8000fffe1ff */
[----:B------:R-:W-:Y:S02]  /*0520*/  @!UP4 USHF.L.U32 UR7, UR6, 0xb, URZ ;  /* 0x0000000b0607c899 */ /* 0x000fe400080006ff */
[----:B------:R-:W-:Y:S01]  /*0530*/  @!UP4 USHF.L.U32 UR6, UR6, 0x1, URZ ;  /* 0x000000010606c899 */ /* 0x000fe200080006ff */
[----:B------:R-:W1:Y:S03]  /*0540*/  FENCE.VIEW.ASYNC.S ;  /* 0x00000000000073c6 */ /* 0x000e660000000000 */
[----:B-1----:R1:W2:Y:S08]  /*0550*/  @!UP4 SYNCS.EXCH.64 URZ, [UR8+0x50], UR4 ;  /* 0x0000500408ffc5b2 */ /* 0x0022b00008000100 */
[----:B------:R1:W3:Y:S01]  /*0560*/  @!UP4 SYNCS.EXCH.64 URZ, [UR8+0x58], UR6 ;  /* 0x0000580608ffc5b2 */ /* 0x0002e20008000100 */
[----:B------:R-:W-:Y:S01]  /*0570*/  NOP ;  /* 0x0000000000007918 */ /* 0x000fe20000000000 */
[----:B------:R-:W-:Y:S05]  /*0580*/  BRA.U !UP3, `(.L_x_6) ;  /* 0x000000010b087547 */ /* 0x000fea000b800000 */
[----:B--23--:R-:W-:Y:S01]  /*0590*/  UCGABAR_ARV ;  /* 0x00000000000079c7 */ /* 0x00cfe20008000000 */
[----:B------:R-:W-:Y:S05]  /*05a0*/  BRA `(.L_x_7) ;  /* 0x0000000000047947 */ /* 0x000fea0003800000 */
.L_x_6:
[----:B--23--:R-:W-:Y:S01]  /*05b0*/  NOP ;  /* 0x0000000000007918 */ /* 0x00cfe20000000000 */
.L_x_7:
[----:B------:R-:W-:Y:S05]  /*05c0*/  BRA.U !UP3, `(.L_x_8) ;  /* 0x000000010b0c7547 */ /* 0x000fea000b800000 */
[----:B------:R-:W-:Y:S01]  /*05d0*/  UCGABAR_WAIT ;  /* 0x0000000000007dc7 */ /* 0x000fe20008000000 */
[----:B------:R-:W-:Y:S01]  /*05e0*/  CCTL.IVALL ;  /* 0x00000000ff00798f */ /* 0x000fe20002000000 */
[----:B------:R-:W-:Y:S05]  /*05f0*/  BRA `(.L_x_9) ;  /* 0x0000000000047947 */ /* 0x000fea0003800000 */
.L_x_8:
[----:B------:R-:W-:Y:S06]  /*0600*/  BAR.SYNC.DEFER_BLOCKING 0x0 ;  /* 0x0000000000007b1d */ /* 0x000fec0000010000 */
.L_x_9:
[----:B------:R-:W-:Y:S05]  /*0610*/  BRA.U UP4, `(.L_x_10) ;  /* 0x0000000104407547 */ /* 0x000fea000b800000 */
[----:B-1----:R-:W-:Y:S01]  /*0620*/  UMOV UR4, 0x400 ;  /* 0x0000040000047882 */ /* 0x002fe20000000000 */
[----:B------:R-:W-:Y:S01]  /*0630*/  UMOV UR8, 0x20 ;  /* 0x0000002000087882 */ /* 0x000fe20000000000 */
[----:B------:R-:W-:Y:S01]  /*0640*/  UMOV UR6, 0xc0 ;  /* 0x000000c000067882 */ /* 0x000fe20000000000 */
[----:B------:R-:W-:Y:S02]  /*0650*/  ULEA UR4, UR16, UR4, 0x18 ;  /* 0x0000000410047291 */ /* 0x000fe4000f8ec0ff */
[----:B------:R-:W-:-:S04]  /*0660*/  UIADD3 UR8, UPT, UPT, -UR8, 0x100000, URZ ;  /* 0x0010000008087890 */ /* 0x000fc8000fffe1ff */
[----:B------:R-:W-:Y:S02]  /*0670*/  USHF.L.U32 UR9, UR8, 0xb, URZ ;  /* 0x0000000b08097899 */ /* 0x000fe400080006ff */
[----:B------:R-:W-:Y:S02]  /*0680*/  USHF.L.U32 UR8, UR8, 0x1, URZ ;  /* 0x0000000108087899 */ /* 0x000fe400080006ff */
[----:B------:R-:W-:-:S04]  /*0690*/  UIADD3 UR6, UPT, UPT, -UR6, 0x100000, URZ ;  /* 0x0010000006067890 */ /* 0x000fc8000fffe1ff */
[----:B------:R-:W-:Y:S02]  /*06a0*/  USHF.L.U32 UR7, UR6, 0xb, URZ ;  /* 0x0000000b06077899 */ /* 0x000fe400080006ff */
[----:B------:R-:W-:Y:S01]  /*06b0*/  USHF.L.U32 UR6, UR6, 0x1, URZ ;  /* 0x0000000106067899 */ /* 0x000fe200080006ff */
[----:B------:R-:W1:Y:S03]  /*06c0*/  FENCE.VIEW.ASYNC.S ;  /* 0x00000000000073c6 */ /* 0x000e660000000000 */
[----:B-1----:R2:W3:Y:S01]  /*06d0*/  SYNCS.EXCH.64 URZ, [UR4+0x60], UR8 ;  /* 0x0000600804ff75b2 */ /* 0x0024e20008000100 */
[----:B------:R2:W4:Y:S07]  /*06e0*/  SYNCS.EXCH.64 URZ, [UR4+0x68], UR8 ;  /* 0x0000680804ff75b2 */ /* 0x00052e0008000100 */
[----:B------:R2:W1:Y:S01]  /*06f0*/  SYNCS.EXCH.64 URZ, [UR4+0x70], UR6 ;  /* 0x0000700604ff75b2 */ /* 0x0004620008000100 */
[----:B------:R2:W1:Y:S02]  /*0700*/  SYNCS.EXCH.64 URZ, [UR4+0x78], UR6 ;  /* 0x0000780604ff75b2 */ /* 0x0004640008000100 */
[----:B--2---:R-:W-:Y:S01]  /*0710*/  NOP ;  /* 0x0000000000007918 */ /* 0x004fe20000000000 */
.L_x_10:
[----:B------:R-:W-:Y:S01]  /*0720*/  NOP ;  /* 0x0000000000007918 */ /* 0x000fe20000000000 */
[----:B-1-34-:R-:W-:Y:S06]  /*0730*/  BAR.SYNC.DEFER_BLOCKING 0x0 ;  /* 0x0000000000007b1d */ /* 0x01afec0000010000 */
[----:B------:R-:W-:Y:S05]  /*0740*/  BRA.U UP4, `(.L_x_11) ;  /* 0x0000000104287547 */ /* 0x000fea000b800000 */
[----:B------:R-:W-:Y:S01]  /*0750*/  UMOV UR6, 0x400 ;  /* 0x0000040000067882 */ /* 0x000fe20000000000 */
[----:B------:R-:W-:Y:S01]  /*0760*/  UMOV UR4, 0x20 ;  /* 0x0000002000047882 */ /* 0x000fe20000000000 */
[----:B------:R-:W-:Y:S02]  /*0770*/  ULEA UR6, UR16, UR6, 0x18 ;  /* 0x0000000610067291 */ /* 0x000fe4000f8ec0ff */
[----:B------:R-:W-:-:S04]  /*0780*/  UIADD3 UR4, UPT, UPT, -UR4, 0x100000, URZ ;  /* 0x0010000004047890 */ /* 0x000fc8000fffe1ff */
[----:B------:R-:W-:Y:S02]  /*0790*/  USHF.L.U32 UR5, UR4, 0xb, URZ ;  /* 0x0000000b04057899 */ /* 0x000fe400080006ff */
[----:B------:R-:W-:Y:S01]  /*07a0*/  USHF.L.U32 UR4, UR4, 0x1, URZ ;  /* 0x0000000104047899 */ /* 0x000fe200080006ff */
[----:B------:R-:W-:Y:S01]  /*07b0*/  ELECT P0, URZ, PT ;  /* 0x0000000000ff782f */ /* 0x000fe20003800000 */
[----:B------:R-:W1:Y:S10]  /*07c0*/  FENCE.VIEW.ASYNC.S ;  /* 0x00000000000073c6 */ /* 0x000e740000000000 */
[----:B-1----:R1:W2:Y:S01]  /*07d0*/  SYNCS.EXCH.64 URZ, [UR6+0x80], UR4 ;  /* 0x0000800406ff75b2 */ /* 0x0022a20008000100 */
[----:B------:R-:W-:Y:S01]  /*07e0*/  NOP ;  /* 0x0000000000007918 */ /* 0x000fe20000000000 */
.L_x_11:
[----:B------:R-:W-:Y:S01]  /*07f0*/  NOP ;  /* 0x0000000000007918 */ /* 0x000fe20000000000 */
[----:B------:R-:W-:Y:S05]  /*0800*/  BRA.U !UP3, `(.L_x_12) ;  /* 0x000000010b087547 */ /* 0x000fea000b800000 */
[----:B--2---:R-:W-:Y:S01]  /*0810*/  UCGABAR_ARV ;  /* 0x00000000000079c7 */ /* 0x004fe20008000000 */
[----:B------:R-:W-:Y:S05]  /*0820*/  BRA `(.L_x_13) ;  /* 0x0000000000047947 */ /* 0x000fea0003800000 */
.L_x_12:
[----:B--2---:R-:W-:Y:S01]  /*0830*/  NOP ;  /* 0x0000000000007918 */ /* 0x004fe20000000000 */
.L_x_13:
[----:B------:R-:W-:Y:S01]  /*0840*/  USHF.L.U32 UR76, UR75, 0x7, URZ ;  /* 0x000000074b4c7899 */ /* 0x000fe200080006ff */
[----:B------:R-:W-:Y:S05]  /*0850*/  BRA.U !UP3, `(.L_x_14) ;  /* 0x000000010b0c7547 */ /* 0x000fea000b800000 */
[----:B------:R-:W-:Y:S01]  /*0860*/  UCGABAR_WAIT ;  /* 0x0000000000007dc7 */ /* 0x000fe20008000000 */
[----:B------:R-:W-:Y:S01]  /*0870*/  CCTL.IVALL ;  /* 0x00000000ff00798f */ /* 0x000fe20002000000 */
[----:B------:R-:W-:Y:S05]  /*0880*/  BRA `(.L_x_15) ;  /* 0x0000000000047947 */ /* 0x000fea0003800000 */
.L_x_14:
[----:B------:R-:W-:Y:S06]  /*0890*/  BAR.SYNC.DEFER_BLOCKING 0x0 ;  /* 0x0000000000007b1d */ /* 0x000fec0000010000 */
.L_x_15:
[----:B------:R-:W-:-:S13]  /*08a0*/  ISETP.NE.AND P0, PT, R122, 0x6, PT ;  /* 0x000000067a00780c */ /* 0x000fda0003f05270 */
[----:B------:R-:W-:Y:S05]  /*08b0*/  @P0 BRA `(.L_x_16) ;  /* 0x0000000800b40947 */ /* 0x000fea0003800000 */
[----:B------:R-:W-:Y:S01]  /*08c0*/  LOP3.LUT R0, R106, 0x1f, RZ, 0xc0, !PT ;  /* 0x0000001f6a007812 */ /* 0x000fe200078ec0ff */
[----:B-1----:R-:W1:Y:S01]  /*08d0*/  LDCU.64 UR4, c[0x0][0x358] ;  /* 0x00006b00ff0477ac */ /* 0x002e620008000a00 */
[----:B------:R-:W-:Y:S02]  /*08e0*/  IMAD.MOV.U32 R19, RZ, RZ, 0x7fffffff ;  /* 0x7fffffffff137424 */ /* 0x000fe400078e00ff */
[C---:B------:R-:W-:Y:S01]  /*08f0*/  ISETP.GT.U32.AND P0, PT, R0.reuse, 0x7, PT ;  /* 0x000000070000780c */ /* 0x040fe20003f04070 */
[----:B------:R-:W2:Y:S01]  /*0900*/  S2UR UR16, SR_CTAID.Z ;  /* 0x00000000001079c3 */ /* 0x000ea20000002700 */
[----:B------:R-:W2:Y:S01]  /*0910*/  LDCU.64 UR6, c[0x0][0x760] ;  /* 0x0000ec00ff0677ac */ /* 0x000ea20008000a00 */
[----:B------:R-:W3:Y:S01]  /*0920*/  LDCU.U8 UR15, c[0x0][0x768] ;  /* 0x0000ed00ff0f77ac */ /* 0x000ee20008000000 */
[----:B------:R-:W4:Y:S09]  /*0930*/  LDCU.U8 UR14, c[0x0][0x769] ;  /* 0x0000ed20ff0e77ac */ /* 0x000f320008000000 */
[----:B------:R-:W5:Y:S01]  /*0940*/  @!P0 LDC.64 R2, c[0x0][0x748] ;  /* 0x0001d200ff028b82 */ /* 0x000f620000000a00 */
[----:B------:R-:W1:Y:S01]  /*0950*/  LDCU.64 UR12, c[0x0][0x778] ;  /* 0x0000ef00ff0c77ac */ /* 0x000e620008000a00 */
[----:B------:R-:W1:Y:S01]  /*0960*/  LDCU.U8 UR11, c[0x0][0x780] ;  /* 0x0000f000ff0b77ac */ /* 0x000e620008000000 */
[----:B------:R-:W1:Y:S01]  /*0970*/  LDCU.U8 UR10, c[0x0][0x781] ;  /* 0x0000f020ff0a77ac */ /* 0x000e620008000000 */
[----:B------:R-:W1:Y:S01]  /*0980*/  LDCU UR8, c[0x0][0x770] ;  /* 0x0000ee00ff0877ac */ /* 0x000e620008000800 */
[----:B------:R-:W1:Y:S01]  /*0990*/  LDCU.U8 UR9, c[0x0][0x774] ;  /* 0x0000ee80ff0977ac */ /* 0x000e620008000000 */
[----:B-----5:R-:W-:-:S05]  /*09a0*/  @!P0 IMAD.WIDE.U32 R2, R0, 0x4, R2 ;  /* 0x0000000400028825 */ /* 0x020fca00078e0002 */
[----:B-1----:R-:W5:Y:S01]  /*09b0*/  @!P0 LDG.E R19, desc[UR4][R2.64] ;  /* 0x0000000402138981 */ /* 0x002f62000c1e1900 */
[----:B--2---:R-:W-:Y:S01]  /*09c0*/  UIMAD.WIDE.U32 UR4, UR16, UR7, URZ ;  /* 0x00000007100472a5 */ /* 0x004fe2000f8e00ff */
[----:B------:R-:W-:Y:S01]  /*09d0*/  HFMA2 R0, -RZ, RZ, 0, 5.9604644775390625e-08 ;  /* 0x00000001ff007431 */ /* 0x000fe200000001ff */
[----:B------:R-:W-:Y:S01]  /*09e0*/  UISETP.GT.U32.AND UP0, UPT, UR16, 0xff, UPT ;  /* 0x000000ff1000788c */ /* 0x000fe2000bf04070 */
[----:B------:R-:W-:Y:S01]  /*09f0*/  IMAD.MOV.U32 R10, RZ, RZ, RZ ;  /* 0x000000ffff0a7224 */ /* 0x000fe200078e00ff */
[----:B------:R-:W-:-:S04]  /*0a00*/  UIADD3 UR4, UPT, UPT, -UR5, UR16, URZ ;  /* 0x0000001005047290 */ /* 0x000fc8000fffe1ff */
[----:B---3--:R-:W-:-:S04]  /*0a10*/  USHF.R.U32.HI UR4, URZ, UR15, UR4 ;  /* 0x0000000fff047299 */ /* 0x008fc80008011604 */
[----:B------:R-:W-:-:S04]  /*0a20*/  UIADD3 UR4, UPT, UPT, UR5, UR4, URZ ;  /* 0x0000000405047290 */ /* 0x000fc8000fffe0ff */
[----:B----4-:R-:W-:-:S04]  /*0a30*/  USHF.R.U32.HI UR4, URZ, UR14, UR4 ;  /* 0x0000000eff047299 */ /* 0x010fc80008011604 */
[----:B------:R-:W-:-:S04]  /*0a40*/  UIADD3 UR4, UPT, UPT, -UR4, URZ, URZ ;  /* 0x000000ff04047290 */ /* 0x000fc8000fffe1ff */
[----:B------:R-:W-:-:S04]  /*0a50*/  UIMAD UR7, UR4, UR6, UR16 ;  /* 0x00000006040772a4 */ /* 0x000fc8000f8e0210 */
[----:B------:R-:W-:Y:S01]  /*0a60*/  UIMAD.WIDE.U32 UR4, UR7, UR13, URZ ;  /* 0x0000000d070472a5 */ /* 0x000fe2000f8e00ff */
[----:B------:R-:W1:Y:S03]  /*0a70*/  LDCU UR13, c[0x0][0x76c] ;  /* 0x0000ed80ff0d77ac */ /* 0x000e660008000800 */
[----:B------:R-:W-:-:S04]  /*0a80*/  UIADD3 UR4, UPT, UPT, UR7, -UR5, URZ ;  /* 0x8000000507047290 */ /* 0x000fc8000fffe0ff */
[----:B------:R-:W-:-:S04]  /*0a90*/  USHF.R.U32.HI UR4, URZ, UR11, UR4 ;  /* 0x0000000bff047299 */ /* 0x000fc80008011604 */
[----:B------:R-:W-:-:S04]  /*0aa0*/  UIADD3 UR4, UPT, UPT, UR5, UR4, URZ ;  /* 0x0000000405047290 */ /* 0x000fc8000fffe0ff */
[----:B------:R-:W-:-:S04]  /*0ab0*/  USHF.R.U32.HI UR6, URZ, UR10, UR4 ;  /* 0x0000000aff067299 */ /* 0x000fc80008011604 */
[----:B------:R-:W-:Y:S01]  /*0ac0*/  UIMAD.WIDE.U32 UR4, UR6, UR8, URZ ;  /* 0x00000008060472a5 */ /* 0x000fe2000f8e00ff */
[----:B------:R-:W2:Y:S03]  /*0ad0*/  LDCU.U8 UR8, c[0x0][0x775] ;  /* 0x0000eea0ff0877ac */ /* 0x000ea60008000000 */
[----:B------:R-:W-:-:S04]  /*0ae0*/  UIADD3 UR4, UPT, UPT, UR6, -UR5, URZ ;  /* 0x8000000506047290 */ /* 0x000fc8000fffe0ff */
[----:B------:R-:W-:-:S04]  /*0af0*/  USHF.R.U32.HI UR4, URZ, UR9, UR4 ;  /* 0x00000009ff047299 */ /* 0x000fc80008011604 */
[----:B------:R-:W-:Y:S02]  /*0b00*/  UIADD3 UR4, UPT, UPT, UR5, UR4, URZ ;  /* 0x0000000405047290 */ /* 0x000fe4000fffe0ff */
[----:B------:R-:W-:Y:S02]  /*0b10*/  UIADD3 UR5, UPT, UPT, -UR6, URZ, URZ ;  /* 0x000000ff06057290 */ /* 0x000fe4000fffe1ff */
[----:B--2---:R-:W-:Y:S02]  /*0b20*/  USHF.R.U32.HI UR4, URZ, UR8, UR4 ;  /* 0x00000008ff047299 */ /* 0x004fe40008011604 */
[----:B------:R-:W-:Y:S02]  /*0b30*/  UIMAD UR5, UR5, UR12, UR7 ;  /* 0x0000000c050572a4 */ /* 0x000fe4000f8e0207 */
[----:B------:R-:W-:-:S04]  /*0b40*/  UIADD3 UR4, UPT, UPT, -UR4, URZ, URZ ;  /* 0x000000ff04047290 */ /* 0x000fc8000fffe1ff */
[----:B-1----:R-:W-:Y:S01]  /*0b50*/  UIMAD UR4, UR4, UR13, UR6 ;  /* 0x0000000d040472a4 */ /* 0x002fe2000f8e0206 */
[----:B------:R-:W-:-:S03]  /*0b60*/  MOV R5, UR5 ;  /* 0x0000000500057c02 */ /* 0x000fc60008000f00 */
[----:B------:R-:W-:-:S04]  /*0b70*/  UIADD3 UR4, UPT, UPT, UR4, UR4, URZ ;  /* 0x0000000404047290 */ /* 0x000fc8000fffe0ff */
[----:B------:R-:W-:-:S06]  /*0b80*/  ULOP3.LUT UR4, UR4, UR75, URZ, 0xfc, !UPT ;  /* 0x0000004b04047292 */ /* 0x000fcc000f8efcff */
[----:B------:R-:W-:Y:S01]  /*0b90*/  IMAD.U32 R4, RZ, RZ, UR4 ;  /* 0x00000004ff047e24 */ /* 0x000fe2000f8e00ff */
[----:B-----5:R1:W2:Y:S01]  /*0ba0*/  SHFL.IDX PT, R2, R19, 0x7, 0x1f ;  /* 0x00e01f0013027f89 */ /* 0x0202a200000e0000 */
[----:B------:R-:W-:Y:S05]  /*0bb0*/  BRA.U UP0, `(.L_x_17) ;  /* 0x0000000500807547 */ /* 0x000fea000b800000 */
[----:B------:R-:W3:Y:S01]  /*0bc0*/  LDC R7, c[0x0][0x374] ;  /* 0x0000dd00ff077b82 */ /* 0x000ee20000000800 */
[----:B--2---:R-:W-:Y:S01]  /*0bd0*/  SHF.R.S32.HI R3, RZ, 0x1f, R2 ;  /* 0x0000001fff037819 */ /* 0x004fe20000011402 */
[----:B------:R-:W-:Y:S02]  /*0be0*/  IMAD.U32 R18, RZ, RZ, UR16 ;  /* 0x00000010ff127e24 */ /* 0x000fe4000f8e00ff */
[----:B------:R-:W-:Y:S01]  /*0bf0*/  IMAD.MOV.U32 R10, RZ, RZ, RZ ;  /* 0x000000ffff0a7224 */ /* 0x000fe200078e00ff */
[----:B------:R-:W-:Y:S01]  /*0c00*/  LEA.HI R16, R3, R2, RZ, 0x8 ;  /* 0x0000000203107211 */ /* 0x000fe200078f40ff */
[----:B------:R-:W-:Y:S02]  /*0c10*/  IMAD.MOV.U32 R15, RZ, RZ, RZ ;  /* 0x000000ffff0f7224 */ /* 0x000fe400078e00ff */
[----:B------:R-:W3:Y:S01]  /*0c20*/  LDC R6, c[0x0][0x370] ;  /* 0x0000dc00ff067b82 */ /* 0x000ee20000000800 */
[----:B------:R-:W-:Y:S02]  /*0c30*/  LOP3.LUT R3, R16, 0xffffff00, RZ, 0xc0, !PT ;  /* 0xffffff0010037812 */ /* 0x000fe400078ec0ff */
[----:B------:R-:W-:-:S02]  /*0c40*/  SHF.R.S32.HI R0, RZ, 0x8, R16 ;  /* 0x00000008ff007819 */ /* 0x000fc40000011410 */
[----:B------:R-:W-:Y:S02]  /*0c50*/  ISETP.NE.AND P0, PT, R2, R3, PT ;  /* 0x000000030200720c */ /* 0x000fe40003f05270 */
[----:B------:R-:W-:Y:S01]  /*0c60*/  LEA.HI.SX32 R16, R16, 0xffffffff, 0x18 ;  /* 0xffffffff10107811 */ /* 0x000fe200078fc2ff */
[----:B------:R-:W2:Y:S01]  /*0c70*/  LDC R17, c[0x0][0x378] ;  /* 0x0000de00ff117b82 */ /* 0x000ea20000000800 */
[----:B------:R-:W-:-:S07]  /*0c80*/  ISETP.LT.AND P0, PT, R2, RZ, P0 ;  /* 0x000000ff0200720c */ /* 0x000fce0000701270 */
[----:B------:R-:W4:Y:S06]  /*0c90*/  LDC R12, c[0x0][0x770] ;  /* 0x0001dc00ff0c7b82 */ /* 0x000f2c0000000800 */
[----:B------:R-:W-:Y:S02]  /*0ca0*/  @!P0 IMAD.MOV R16, RZ, RZ, R0 ;  /* 0x000000ffff108224 */ /* 0x000fe400078e0200 */
[----:B------:R-:W1:Y:S01]  /*0cb0*/  LDC R11, c[0x0][0x76c] ;  /* 0x0001db00ff0b7b82 */ /* 0x000e620000000800 */
[----:B---3--:R-:W-:Y:S02]  /*0cc0*/  IMAD R6, R7, R6, RZ ;  /* 0x0000000607067224 */ /* 0x008fe400078e02ff */
[----:B------:R-:W-:-:S05]  /*0cd0*/  IMAD.MOV.U32 R0, RZ, RZ, 0x1 ;  /* 0x00000001ff007424 */ /* 0x000fca00078e00ff */
[----:B------:R-:W3:Y:S01]  /*0ce0*/  LDC.64 R8, c[0x0][0x760] ;  /* 0x0001d800ff087b82 */ /* 0x000ee20000000a00 */
[----:B--2---:R-:W-:Y:S02]  /*0cf0*/  IMAD R17, R6, R17, RZ ;  /* 0x0000001106117224 */ /* 0x004fe400078e02ff */
[----:B------:R-:W-:-:S03]  /*0d00*/  IMAD.MOV.U32 R6, RZ, RZ, -0x1 ;  /* 0xffffffffff067424 */ /* 0x000fc600078e00ff */
[----:B------:R-:W-:Y:S02]  /*0d10*/  LEA.HI R17, R17, R17, RZ, 0x1 ;  /* 0x0000001111117211 */ /* 0x000fe400078f08ff */
[----:B------:R-:W2:Y:S02]  /*0d20*/  LDC.64 R2, c[0x0][0x778] ;  /* 0x0001de00ff027b82 */ /* 0x000ea40000000a00 */
[----:B----4-:R-:W-:-:S07]  /*0d30*/  SHF.R.S32.HI R17, RZ, 0x1, R17 ;  /* 0x00000001ff117819 */ /* 0x010fce0000011411 */
.L_x_22:
[----:B------:R-:W-:-:S04]  /*0d40*/  LEA.HI R13, R4, R4, RZ, 0x1 ;  /* 0x00000004040d7211 */ /* 0x000fc800078f08ff */
[----:B------:R-:W-:Y:S02]  /*0d50*/  LOP3.LUT R7, R13, 0xfffffffe, RZ, 0xc0, !PT ;  /* 0xfffffffe0d077812 */ /* 0x000fe400078ec0ff */
[----:B------:R-:W-:Y:S02]  /*0d60*/  SHF.R.S32.HI R13, RZ, 0x1, R13 ;  /* 0x00000001ff0d7819 */ /* 0x000fe4000001140d */
[----:B------:R-:W-:-:S03]  /*0d70*/  ISETP.NE.AND P0, PT, R4, R7, PT ;  /* 0x000000070400720c */ /* 0x000fc60003f05270 */
[----:B------:R-:W-:Y:S01]  /*0d80*/  VIADD R7, R13, 0xffffffff ;  /* 0xffffffff0d077836 */ /* 0x000fe20000000000 */
[----:B------:R-:W-:-:S13]  /*0d90*/  ISETP.LT.AND P0, PT, R4, RZ, P0 ;  /* 0x000000ff0400720c */ /* 0x000fda0000701270 */
[----:B------:R-:W-:-:S05]  /*0da0*/  @!P0 IMAD.MOV R7, RZ, RZ, R13 ;  /* 0x000000ffff078224 */ /* 0x000fca00078e020d */
[----:B------:R-:W-:-:S13]  /*0db0*/  ISETP.GE.AND P0, PT, R7, R16, PT ;  /* 0x000000100700720c */ /* 0x000fda0003f06270 */
[----:B------:R-:W-:Y:S05]  /*0dc0*/  @P0 BRA `(.L_x_18) ;  /* 0x0000000000940947 */ /* 0x000fea0003800000 */
[----:B------:R-:W-:-:S04]  /*0dd0*/  SHF.L.U32 R14, R7, 0x8, RZ ;  /* 0x00000008070e7819 */ /* 0x000fc800000006ff */
[----:B------:R-:W-:-:S13]  /*0de0*/  ISETP.GE.AND P0, PT, R14, R15, PT ;  /* 0x0000000f0e00720c */ /* 0x000fda0003f06270 */
[----:B------:R-:W-:Y:S05]  /*0df0*/  @!P0 BRA `(.L_x_19) ;  /* 0x0000000000388947 */ /* 0x000fea0003800000 */
[----:B------:R-:W-:Y:S01]  /*0e00*/  VIADD R7, R6, 0x1 ;  /* 0x0000000106077836 */ /* 0x000fe20000000000 */
[----:B------:R-:W-:-:S04]  /*0e10*/  MOV R6, 0xffffffff ;  /* 0xffffffff00067802 */ /* 0x000fc80000000f00 */
[----:B------:R-:W-:-:S13]  /*0e20*/  ISETP.GT.U32.AND P0, PT, R7, 0x1f, PT ;  /* 0x0000001f0700780c */ /* 0x000fda0003f04070 */
[----:B------:R-:W-:Y:S05]  /*0e30*/  @P0 BRA `(.L_x_20) ;  /* 0x0000000000240947 */ /* 0x000fea0003800000 */
[----:B------:R-:W-:Y:S01]  /*0e40*/  ISETP.GT.AND P0, PT, R19, R14, PT ;  /* 0x0000000e1300720c */ /* 0x000fe20003f04270 */
[----:B------:R-:W-:-:S05]  /*0e50*/  IMAD.MOV.U32 R6, RZ, RZ, -0x1 ;  /* 0xffffffffff067424 */ /* 0x000fca00078e00ff */
[----:B------:R-:W-:-:S07]  /*0e60*/  SHF.L.U32 R7, R6, R7, RZ ;  /* 0x0000000706077219 */ /* 0x000fce00000006ff */
[----:B------:R-:W-:-:S04]  /*0e70*/  VOTE.ANY R6, PT, P0 ;  /* 0x0000000000067806 */ /* 0x000fc800000e0100 */
[----:B------:R-:W-:-:S05]  /*0e80*/  LOP3.LUT P0, R7, R6, RZ, R7, 0xa0, !PT ;  /* 0x000000ff06077212 */ /* 0x000fca000780a007 */
[----:B------:R-:W-:-:S05]  /*0e90*/  VIADD R6, R7, 0xffffffff ;  /* 0xffffffff07067836 */ /* 0x000fca0000000000 */
[----:B------:R-:W-:-:S04]  /*0ea0*/  LOP3.LUT R7, R7, R6, RZ, 0xc, !PT ;  /* 0x0000000607077212 */ /* 0x000fc800078e0cff */
[----:B------:R-:W4:Y:S02]  /*0eb0*/  POPC R6, R7 ;  /* 0x0000000700067309 */ /* 0x000f240000000000 */
[----:B----4-:R-:W-:-:S07]  /*0ec0*/  SEL R6, R6, 0xffffffff, P0 ;  /* 0xffffffff06067807 */ /* 0x010fce0000000000 */
.L_x_20:
[----:B------:R4:W3:Y:S02]  /*0ed0*/  SHFL.IDX PT, R15, R19, R6, 0x1f ;  /* 0x00001f06130f7589 */ /* 0x0008e400000e0000 */
.L_x_19:
[----:B------:R-:W5:Y:S01]  /*0ee0*/  S2R R13, SR_CgaCtaId ;  /* 0x00000000000d7919 */ /* 0x000f620000008800 */
[----:B------:R-:W-:Y:S01]  /*0ef0*/  MOV R14, 0x400 ;  /* 0x00000400000e7802 */ /* 0x000fe20000000f00 */
[----:B------:R-:W-:-:S03]  /*0f00*/  IMAD.U32 R21, R0, -0x80000000, RZ ;  /* 0x8000000000157824 */ /* 0x000fc600078e00ff */
[----:B-----5:R-:W-:-:S05]  /*0f10*/  LEA R13, R13, R14, 0x18 ;  /* 0x0000000e0d0d7211 */ /* 0x020fca00078ec0ff */
[----:B------:R-:W-:-:S04]  /*0f20*/  IMAD R14, R10, 0x8, R13 ;  /* 0x000000080a0e7824 */ /* 0x000fc800078e020d */
[----:B------:R-:W5:Y:S02]  /*0f30*/  SYNCS.PHASECHK.TRANS64.TRYWAIT P0, [R14+URZ+0x70], R21 ;  /* 0x000070150e0075a7 */ /* 0x000f6400080011ff */
[----:B-----5:R-:W-:Y:S05]  /*0f40*/  @!P0 BRA `(.L_x_21) ;  /* 0x0000004800048947 */ /* 0x020fea0003800000 */
.L_x_88:
[----:B------:R-:W-:Y:S01]  /*0f50*/  ELECT P0, URZ, PT ;  /* 0x0000000000ff782f */ /* 0x000fe20003800000 */
[----:B------:R-:W-:-:S12]  /*0f60*/  IMAD.MOV.U32 R7, RZ, RZ, 0x1 ;  /* 0x00000001ff077424 */ /* 0x000fd800078e00ff */
[C---:B------:R-:W-:Y:S02]  /*0f70*/  @P0 IMAD R13, R10.reuse, 0x10, R13 ;  /* 0x000000100a0d0824 */ /* 0x040fe400078e020d */
[----:B------:R-:W-:-:S03]  /*0f80*/  VIADD R10, R10, 0x1 ;  /* 0x000000010a0a7836 */ /* 0x000fc60000000000 */
[----:B------:R4:W-:Y:S02]  /*0f90*/  @P0 STS.128 [R13+0x34410], R4 ;  /* 0x034410040d000388 */ /* 0x0009e40000000c00 */
[----:B------:R-:W-:Y:S01]  /*0fa0*/  ISETP.NE.AND P0, PT, R10, 0x2, PT ;  /* 0x000000020a00780c */ /* 0x000fe20003f05270 */
[----:B------:R5:W-:Y:S06]  /*0fb0*/  MEMBAR.ALL.CTA ;  /* 0x0000000000007992 */ /* 0x000bec0000008000 */
[----:B-----5:R-:W5:Y:S01]  /*0fc0*/  FENCE.VIEW.ASYNC.S ;  /* 0x00000000000073c6 */ /* 0x020f620000000000 */
[----:B----4-:R-:W-:-:S02]  /*0fd0*/  SEL R21, RZ, 0x1, P0 ;  /* 0x00000001ff157807 */ /* 0x010fc40000000000 */
[----:B------:R-:W-:Y:S02]  /*0fe0*/  SEL R10, R10, RZ, P0 ;  /* 0x000000ff0a0a7207 */ /* 0x000fe40000000000 */
[----:B------:R-:W-:Y:S01]  /*0ff0*/  LOP3.LUT R0, R0, R21, RZ, 0x3c, !PT ;  /* 0x0000001500007212 */ /* 0x000fe200078e3cff */
[----:B-----5:R-:W-:Y:S06]  /*1000*/  BAR.SYNC.DEFER_BLOCKING 0x4, 0x20 ;  /* 0x0100800000007b1d */ /* 0x020fec0000010000 */
[----:B------:R4:W-:Y:S02]  /*1010*/  SYNCS.ARRIVE.TRANS64.ART0 RZ, [R14+URZ+0x60], R7 ;  /* 0x000060070eff79a7 */ /* 0x0009e400085000ff */
.L_x_18:
[----:B------:R-:W-:-:S04]  /*1020*/  IMAD.IADD R18, R17, 0x1, R18 ;  /* 0x0000000111127824 */ /* 0x000fc800078e0212 */
[C---:B---3--:R-:W-:Y:S01]  /*1030*/  IMAD.HI.U32 R5, R18.reuse, R9, RZ ;  /* 0x0000000912057227 */ /* 0x048fe200078e00ff */
[----:B------:R-:W-:-:S04]  /*1040*/  ISETP.GE.AND P0, PT, R18, 0x100, PT ;  /* 0x000001001200780c */ /* 0x000fc80003f06270 */
[----:B------:R-:W-:-:S04]  /*1050*/  IADD3 R4, PT, PT, R18, -R5, RZ ;  /* 0x8000000512047210 */ /* 0x000fc80007ffe0ff */
[----:B------:R-:W-:-:S05]  /*1060*/  SHF.R.U32.HI R4, RZ, UR15, R4 ;  /* 0x0000000fff047c19 */ /* 0x000fca0008011604 */
[----:B------:R-:W-:-:S05]  /*1070*/  IMAD.IADD R5, R5, 0x1, R4 ;  /* 0x0000000105057824 */ /* 0x000fca00078e0204 */
[----:B------:R-:W-:-:S04]  /*1080*/  SHF.R.U32.HI R5, RZ, UR14, R5 ;  /* 0x0000000eff057c19 */ /* 0x000fc80008011605 */
[----:B------:R-:W-:-:S05]  /*1090*/  IADD3 R5, PT, PT, -R5, RZ, RZ ;  /* 0x000000ff05057210 */ /* 0x000fca0007ffe1ff */
[----:B----4-:R-:W-:-:S04]  /*10a0*/  IMAD R14, R8, R5, R18 ;  /* 0x00000005080e7224 */ /* 0x010fc800078e0212 */
[----:B--2---:R-:W-:-:S04]  /*10b0*/  IMAD.HI.U32 R5, R14, R3, RZ ;  /* 0x000000030e057227 */ /* 0x004fc800078e00ff */
[----:B------:R-:W-:-:S05]  /*10c0*/  IMAD.IADD R4, R14, 0x1, -R5 ;  /* 0x000000010e047824 */ /* 0x000fca00078e0a05 */
[----:B------:R-:W-:-:S04]  /*10d0*/  SHF.R.U32.HI R4, RZ, UR11, R4 ;  /* 0x0000000bff047c19 */ /* 0x000fc80008011604 */
[----:B------:R-:W-:-:S04]  /*10e0*/  IADD3 R5, PT, PT, R5, R4, RZ ;  /* 0x0000000405057210 */ /* 0x000fc80007ffe0ff */
[----:B------:R-:W-:-:S05]  /*10f0*/  SHF.R.U32.HI R5, RZ, UR10, R5 ;  /* 0x0000000aff057c19 */ /* 0x000fca0008011605 */
[----:B------:R-:W-:-:S04]  /*1100*/  IMAD.HI.U32 R7, R5, R12, RZ ;  /* 0x0000000c05077227 */ /* 0x000fc800078e00ff */
[----:B------:R-:W-:-:S05]  /*1110*/  IMAD.IADD R4, R5, 0x1, -R7 ;  /* 0x0000000105047824 */ /* 0x000fca00078e0a07 */
[----:B------:R-:W-:-:S04]  /*1120*/  SHF.R.U32.HI R4, RZ, UR9, R4 ;  /* 0x00000009ff047c19 */ /* 0x000fc80008011604 */
[----:B------:R-:W-:-:S04]  /*1130*/  IADD3 R4, PT, PT, R7, R4, RZ ;  /* 0x0000000407047210 */ /* 0x000fc80007ffe0ff */
[----:B------:R-:W-:-:S05]  /*1140*/  SHF.R.U32.HI R4, RZ, UR8, R4 ;  /* 0x00000008ff047c19 */ /* 0x000fca0008011604 */
[----:B------:R-:W-:-:S04]  /*1150*/  IMAD.MOV R4, RZ, RZ, -R4 ;  /* 0x000000ffff047224 */ /* 0x000fc800078e0a04 */
[----:B-1----:R-:W-:Y:S01]  /*1160*/  IMAD R4, R11, R4, R5 ;  /* 0x000000040b047224 */ /* 0x002fe200078e0205 */
[----:B------:R-:W-:-:S03]  /*1170*/  IADD3 R5, PT, PT, -R5, RZ, RZ ;  /* 0x000000ff05057210 */ /* 0x000fc60007ffe1ff */
[----:B------:R-:W-:Y:S02]  /*1180*/  IMAD.IADD R4, R4, 0x1, R4 ;  /* 0x0000000104047824 */ /* 0x000fe400078e0204 */
[----:B------:R-:W-:-:S03]  /*1190*/  IMAD R5, R2, R5, R14 ;  /* 0x0000000502057224 */ /* 0x000fc600078e020e */
[----:B------:R-:W-:Y:S01]  /*11a0*/  LOP3.LUT R4, R4, UR75, RZ, 0xfc, !PT ;  /* 0x0000004b04047c12 */ /* 0x000fe2000f8efcff */
[----:B------:R-:W-:Y:S06]  /*11b0*/  @!P0 BRA `(.L_x_22) ;  /* 0xfffffff800e08947 */ /* 0x000fec000383ffff */
.L_x_17:
[----:B------:R-:W3:Y:S01]  /*11c0*/  S2UR UR16, SR_CgaCtaId ;  /* 0x00000000001079c3 */ /* 0x000ee20000008800 */
[----:B------:R-:W-:Y:S01]  /*11d0*/  UMOV UR4, 0x400 ;  /* 0x0000040000047882 */ /* 0x000fe20000000000 */
[----:B------:R-:W-:Y:S01]  /*11e0*/  IMAD.U32 R6, R0, -0x80000000, RZ ;  /* 0x8000000000067824 */ /* 0x000fe200078e00ff */
[C---:B------:R-:W-:Y:S01]  /*11f0*/  ISETP.NE.AND P0, PT, R10.reuse, 0x1, PT ;  /* 0x000000010a00780c */ /* 0x040fe20003f05270 */
[----:B------:R-:W-:-:S05]  /*1200*/  VIADD R3, R10, 0x2 ;  /* 0x000000020a037836 */ /* 0x000fca0000000000 */
[----:B------:R-:W-:Y:S01]  /*1210*/  SEL R3, R3, 0x1, P0 ;  /* 0x0000000103037807 */ /* 0x000fe20000000000 */
[----:B---3--:R-:W-:-:S06]  /*1220*/  ULEA UR4, UR16, UR4, 0x18 ;  /* 0x0000000410047291 */ /* 0x008fcc000f8ec0ff */
[----:B--2---:R-:W-:-:S04]  /*1230*/  LEA R2, R10, UR4, 0x3 ;  /* 0x000000040a027c11 */ /* 0x004fc8000f8e18ff */
[----:B------:R-:W2:Y:S02]  /*1240*/  SYNCS.PHASECHK.TRANS64.TRYWAIT P1, [R2+URZ+0x70], R6 ;  /* 0x00007006020075a7 */ /* 0x000ea400080211ff */
[----:B--2---:R-:W-:Y:S05]  /*1250*/  @!P1 BRA `(.L_x_23) ;  /* 0x0000004400589947 */ /* 0x004fea0003800000 */
.L_x_90:
[----:B------:R-:W-:Y:S02]  /*1260*/  ELECT P2, URZ, PT ;  /* 0x0000000000ff782f */ /* 0x000fe40003840000 */
[C---:B------:R-:W-:Y:S01]  /*1270*/  ISETP.NE.AND P0, PT, R3.reuse, 0x2, PT ;  /* 0x000000020300780c */ /* 0x040fe20003f05270 */
[----:B--2---:R-:W-:Y:S02]  /*1280*/  IMAD.MOV.U32 R7, RZ, RZ, RZ ;  /* 0x000000ffff077224 */ /* 0x004fe400078e00ff */
[----:B------:R-:W-:Y:S01]  /*1290*/  IMAD.MOV.U32 R11, RZ, RZ, 0x1 ;  /* 0x00000001ff0b7424 */ /* 0x000fe200078e00ff */
[----:B------:R-:W-:Y:S02]  /*12a0*/  ISETP.EQ.XOR P1, PT, R10, 0x1, !P0 ;  /* 0x000000010a00780c */ /* 0x000fe40004722a70 */
[----:B------:R-:W-:Y:S02]  /*12b0*/  SEL R3, R3, RZ, P0 ;  /* 0x000000ff03037207 */ /* 0x000fe40000000000 */
[----:B------:R-:W-:-:S02]  /*12c0*/  SEL R9, RZ, 0x1, !P1 ;  /* 0x00000001ff097807 */ /* 0x000fc40004800000 */
[----:B------:R-:W-:Y:S02]  /*12d0*/  LEA R3, R3, UR4, 0x3 ;  /* 0x0000000403037c11 */ /* 0x000fe4000f8e18ff */
[----:B------:R-:W-:Y:S01]  /*12e0*/  @P2 LEA R10, R10, UR4, 0x4 ;  /* 0x000000040a0a2c11 */ /* 0x000fe2000f8e20ff */
[----:B------:R-:W-:Y:S01]  /*12f0*/  @P2 IMAD.MOV.U32 R6, RZ, RZ, -0x1 ;  /* 0xffffffffff062424 */ /* 0x000fe200078e00ff */
[----:B------:R-:W-:-:S04]  /*1300*/  LOP3.LUT R9, R0, R9, RZ, 0x3c, !PT ;  /* 0x0000000900097212 */ /* 0x000fc800078e3cff */
[----:B------:R2:W-:Y:S01]  /*1310*/  @P2 STS.128 [R10+0x34410], R4 ;  /* 0x034410040a002388 */ /* 0x0005e20000000c00 */
[----:B------:R-:W-:Y:S01]  /*1320*/  IMAD.U32 R8, R9, -0x80000000, RZ ;  /* 0x8000000009087824 */ /* 0x000fe200078e00ff */
[----:B------:R3:W-:Y:S06]  /*1330*/  MEMBAR.ALL.CTA ;  /* 0x0000000000007992 */ /* 0x0007ec0000008000 */
[----:B---3--:R-:W3:Y:S02]  /*1340*/  FENCE.VIEW.ASYNC.S ;  /* 0x00000000000073c6 */ /* 0x008ee40000000000 */
[----:B---3--:R-:W-:Y:S06]  /*1350*/  BAR.SYNC.DEFER_BLOCKING 0x4, 0x20 ;  /* 0x0100800000007b1d */ /* 0x008fec0000010000 */
[----:B------:R2:W-:Y:S01]  /*1360*/  SYNCS.ARRIVE.TRANS64.ART0 RZ, [R2+URZ+0x60], R11 ;  /* 0x0000600b02ff79a7 */ /* 0x0005e200085000ff */
[----:B------:R-:W3:Y:S02]  /*1370*/  SYNCS.PHASECHK.TRANS64.TRYWAIT P0, [R3+URZ+0x70], R8 ;  /* 0x00007008030075a7 */ /* 0x000ee400080011ff */
[----:B--23--:R-:W-:Y:S05]  /*1380*/  @!P0 BRA `(.L_x_24) ;  /* 0x0000004400248947 */ /* 0x00cfea0003800000 */
.L_x_16:
[----:B-1----:R-:W-:Y:S01]  /*1390*/  ULEA.HI UR4, UR16, UR16, URZ, 0x1 ;  /* 0x0000001010047291 */ /* 0x002fe2000f8f08ff */
[----:B------:R-:W-:-:S05]  /*13a0*/  ISETP.NE.AND P0, PT, R122, 0x5, PT ;  /* 0x000000057a00780c */ /* 0x000fca0003f05270 */
[----:B------:R-:W-:Y:S01]  /*13b0*/  IMAD.U32 R123, RZ, RZ, UR4 ;  /* 0x00000004ff7b7e24 */ /* 0x000fe2000f8e00ff */
[----:B------:R-:W-:-:S04]  /*13c0*/  ULOP3.LUT UR4, UR4, 0xfffffffe, URZ, 0xc0, !UPT ;  /* 0xfffffffe04047892 */ /* 0x000fc8000f8ec0ff */
[----:B------:R-:W-:Y:S02]  /*13d0*/  UIADD3 UR73, UPT, UPT, -UR4, UR16, URZ ;  /* 0x0000001004497290 */ /* 0x000fe4000fffe1ff */
[----:B------:R-:W-:Y:S01]  /*13e0*/  MOV R124, UR4 ;  /* 0x00000004007c7c02 */ /* 0x000fe20008000f00 */
[----:B------:R-:W-:Y:S09]  /*13f0*/  @P0 BRA `(.L_x_25) ;  /* 0x0000000800400947 */ /* 0x000ff20003800000 */
[----:B------:R-:W-:Y:S02]  /*1400*/  UMOV UR14, 0x400 ;  /* 0x00000400000e7882 */ /* 0x000fe40000000000 */
[----:B------:R-:W-:-:S09]  /*1410*/  ULEA UR14, UR16, UR14, 0x18 ;  /* 0x0000000e100e7291 */ /* 0x000fd2000f8ec0ff */
[----:B------:R-:W1:Y:S02]  /*1420*/  SYNCS.PHASECHK.TRANS64.TRYWAIT P0, [UR14+0x60], RZ ;  /* 0x000060ffff0075a7 */ /* 0x000e64000800110e */
[----:B-1----:R-:W-:Y:S05]  /*1430*/  @!P0 BRA `(.L_x_26) ;  /* 0x0000004400108947 */ /* 0x002fea0003800000 */
.L_x_93:
[----:B------:R-:W3:Y:S01]  /*1440*/  LDS.128 R4, [UR14+0x34410] ;  /* 0x0344100eff047984 */ /* 0x000ee20008000c00 */
[----:B-1----:R-:W-:Y:S01]  /*1450*/  HFMA2 R0, -RZ, RZ, 0, 5.9604644775390625e-08 ;  /* 0x00000001ff007431 */ /* 0x002fe200000001ff */
[----:B------:R-:W-:Y:S01]  /*1460*/  UMOV UR15, 0x1 ;  /* 0x00000001000f7882 */ /* 0x000fe20000000000 */
[----:B------:R-:W-:Y:S01]  /*1470*/  UMOV UR5, URZ ;  /* 0x000000ff00057c82 */ /* 0x000fe20008000000 */
[----:B------:R1:W-:Y:S06]  /*1480*/  MEMBAR.ALL.CTA ;  /* 0x0000000000007992 */ /* 0x0003ec0000008000 */
[----:B-1----:R-:W1:Y:S02]  /*1490*/  FENCE.VIEW.ASYNC.S ;  /* 0x00000000000073c6 */ /* 0x002e640000000000 */
[----:B-1----:R1:W-:Y:S01]  /*14a0*/  SYNCS.ARRIVE.TRANS64.ART0 RZ, [UR14+0x70], R0 ;  /* 0x00007000ffff79a7 */ /* 0x0023e2000850000e */
[----:B---3--:R-:W-:-:S13]  /*14b0*/  ISETP.NE.AND P0, PT, R7, 0x1, PT ;  /* 0x000000010700780c */ /* 0x008fda0003f05270 */
[----:B-1----:R-:W-:Y:S05]  /*14c0*/  @P0 BRA `(.L_x_27) ;  /* 0x0000000400a40947 */ /* 0x002fea0003800000 */
[----:B------:R-:W-:Y:S01]  /*14d0*/  R2UR UR4, R4 ;  /* 0x00000000040472ca */ /* 0x000fe200000e0000 */
[----:B------:R-:W-:Y:S01]  /*14e0*/  IMAD.MOV.U32 R8, RZ, RZ, 0x1 ;  /* 0x00000001ff087424 */ /* 0x000fe200078e00ff */
[----:B------:R-:W-:Y:S01]  /*14f0*/  R2UR UR12, R5 ;  /* 0x00000000050c72ca */ /* 0x000fe200000e0000 */
[----:B------:R-:W-:Y:S01]  /*1500*/  IMAD.MOV.U32 R2, RZ, RZ, RZ ;  /* 0x000000ffff027224 */ /* 0x000fe200078e00ff */
[----:B------:R-:W-:Y:S01]  /*1510*/  R2UR UR28, R6 ;  /* 0x00000000061c72ca */ /* 0x000fe200000e0000 */
[----:B------:R-:W1:Y:S01]  /*1520*/  LDCU.64 UR40, c[0x0][0x348] ;  /* 0x00006900ff2877ac */ /* 0x000e620008000a00 */
[----:B------:R-:W-:Y:S01]  /*1530*/  UMOV UR15, 0x1 ;  /* 0x00000001000f7882 */ /* 0x000fe20000000000 */
[----:B------:R-:W-:-:S12]  /*1540*/  UMOV UR5, URZ ;  /* 0x000000ff00057c82 */ /* 0x000fd80008000000 */
.L_x_33:
[----:B------:R-:W-:Y:S02]  /*1550*/  USHF.L.U32 UR6, UR15, 0x1f, URZ ;  /* 0x0000001f0f067899 */ /* 0x000fe400080006ff */
[----:B------:R-:W-:Y:S02]  /*1560*/  ULEA UR7, UR5, UR14, 0x3 ;  /* 0x0000000e05077291 */ /* 0x000fe4000f8e18ff */
[----:B-1----:R-:W-:Y:S02]  /*1570*/  UIADD3 UR36, UP2, UPT, UR40, 0xc0, URZ ;  /* 0x000000c028247890 */ /* 0x002fe4000ff5e0ff */
[----:B------:R-:W-:Y:S01]  /*1580*/  MOV R0, UR6 ;  /* 0x0000000600007c02 */ /* 0x000fe20008000f00 */
[----:B------:R-:W-:Y:S02]  /*1590*/  UIADD3 UR38, UP3, UPT, UR40, 0x40, URZ ;  /* 0x0000004028267890 */ /* 0x000fe4000ff7e0ff */
[----:B------:R-:W-:Y:S02]  /*15a0*/  UIADD3 UR30, UP1, UPT, UR40, 0x140, URZ ;  /* 0x00000140281e7890 */ /* 0x000fe4000ff3e0ff */
[----:B------:R1:W3:Y:S01]  /*15b0*/  SYNCS.PHASECHK.TRANS64.TRYWAIT P1, [UR7+0x28], R0 ;  /* 0x00002800ff0075a7 */ /* 0x0002e20008021107 */
[----:B------:R-:W-:-:S02]  /*15c0*/  ULEA.HI UR7, UR4, UR4, URZ, 0x1 ;  /* 0x0000000404077291 */ /* 0x000fc4000f8f08ff */
[----:B------:R-:W-:Y:S02]  /*15d0*/  UIADD3 UR22, UP0, UPT, UR40, 0x1c0, URZ ;  /* 0x000001c028167890 */ /* 0x000fe4000ff1e0ff */
[----:B------:R-:W-:Y:S02]  /*15e0*/  ULOP3.LUT UR6, UR7, 0xfffffffe, URZ, 0xc0, !UPT ;  /* 0xfffffffe07067892 */ /* 0x000fe4000f8ec0ff */
[----:B------:R-:W-:Y:S02]  /*15f0*/  USHF.R.S32.HI UR7, URZ, 0x1, UR7 ;  /* 0x00000001ff077899 */ /* 0x000fe40008011407 */
[----:B------:R-:W-:Y:S02]  /*1600*/  UISETP.NE.AND UP4, UPT, UR4, UR6, UPT ;  /* 0x000000060400728c */ /* 0x000fe4000bf85270 */
[----:B------:R-:W-:Y:S02]  /*1610*/  UIADD3 UR35, UPT, UPT, UR7, -0x1, URZ ;  /* 0xffffffff07237890 */ /* 0x000fe4000fffe0ff */
[----:B------:R-:W-:-:S02]  /*1620*/  UISETP.LT.AND UP4, UPT, UR4, URZ, UP4 ;  /* 0x000000ff0400728c */ /* 0x000fc4000a781270 */
[----:B------:R-:W-:Y:S02]  /*1630*/  ULEA UR27, UR12, UR76, 0x8 ;  /* 0x0000004c0c1b7291 */ /* 0x000fe4000f8e40ff */
[----:B------:R-:W-:Y:S02]  /*1640*/  UIADD3.X UR37, UPT, UPT, URZ, UR41, URZ, UP2, !UPT ;  /* 0x00000029ff257290 */ /* 0x000fe400097fe4ff */
[----:B------:R-:W-:Y:S02]  /*1650*/  UIADD3 UR12, UPT, UPT, UR73, UR12, UR12 ;  /* 0x0000000c490c7290 */ /* 0x000fe4000fffe00c */
[----:B------:R-:W-:Y:S02]  /*1660*/  UIADD3.X UR39, UPT, UPT, URZ, UR41, URZ, UP3, !UPT ;  /* 0x00000029ff277290 */ /* 0x000fe40009ffe4ff */
[----:B------:R-:W-:Y:S02]  /*1670*/  UIADD3.X UR31, UPT, UPT, URZ, UR41, URZ, UP1, !UPT ;  /* 0x00000029ff1f7290 */ /* 0x000fe40008ffe4ff */
[----:B------:R-:W-:-:S02]  /*1680*/  @!UP4 UIADD3 UR35, UPT, UPT, UR7, URZ, URZ ;  /* 0x000000ff0723c290 */ /* 0x000fc4000fffe0ff */
[----:B------:R-:W-:Y:S02]  /*1690*/  UIADD3.X UR23, UPT, UPT, URZ, UR41, URZ, UP0, !UPT ;  /* 0x00000029ff177290 */ /* 0x000fe400087fe4ff */
[----:B------:R-:W-:Y:S02]  /*16a0*/  UIADD3 UR20, UPT, UPT, UR35, UR35, URZ ;  /* 0x0000002323147290 */ /* 0x000fe4000fffe0ff */
[----:B------:R-:W-:Y:S02]  /*16b0*/  ULEA UR35, UR35, UR76, 0x8 ;  /* 0x0000004c23237291 */ /* 0x000fe4000f8e40ff */
[----:B------:R-:W-:Y:S02]  /*16c0*/  ULOP3.LUT UR20, UR20, UR75, URZ, 0xfc, !UPT ;  /* 0x0000004b14147292 */ /* 0x000fe4000f8efcff */
[----:B------:R-:W-:Y:S01]  /*16d0*/  UISETP.NE.AND UP2, UPT, UR75, URZ, UPT ;  /* 0x000000ff4b00728c */ /* 0x000fe2000bf45270 */
[----:B------:R-:W-:Y:S01]  /*16e0*/  UMOV UR6, URZ ;  /* 0x000000ff00067c82 */ /* 0x000fe20008000000 */
[----:B------:R-:W-:Y:S01]  /*16f0*/  UMOV UR18, URZ ;  /* 0x000000ff00127c82 */ /* 0x000fe20008000000 */
[----:B-1----:R-:W-:-:S08]  /*1700*/  UMOV UR10, URZ ;  /* 0x000000ff000a7c82 */ /* 0x002fd00008000000 */
.L_x_31:
[----:B----4-:R-:W-:Y:S02]  /*1710*/  USHF.L.U32 UR34, UR6, 0x8, URZ ;  /* 0x0000000806227899 */ /* 0x010fe400080006ff */
[----:B------:R-:W-:Y:S02]  /*1720*/  USHF.L.U32 UR19, UR6, 0x2, URZ ;  /* 0x0000000206137899 */ /* 0x000fe400080006ff */
[----:B------:R-:W-:Y:S01]  /*1730*/  ULEA UR4, UR5, UR14, 0x3 ;  /* 0x0000000e05047291 */ /* 0x000fe2000f8e18ff */
[----:B-1-3--:R-:W-:Y:S11]  /*1740*/  @P1 BRA `(.L_x_28) ;  /* 0x0000000000101947 */ /* 0x00aff60003800000 */
[----:B------:R-:W-:-:S06]  /*1750*/  USHF.L.U32 UR7, UR15, 0x1f, URZ ;  /* 0x0000001f0f077899 */ /* 0x000fcc00080006ff */
[----:B------:R-:W-:-:S04]  /*1760*/  MOV R0, UR7 ;  /* 0x0000000700007c02 */ /* 0x000fc80008000f00 */
[----:B------:R-:W1:Y:S02]  /*1770*/  SYNCS.PHASECHK.TRANS64.TRYWAIT P0, [UR4+0x28], R0 ;  /* 0x00002800ff0075a7 */ /* 0x000e640008001104 */
[----:B-1----:R-:W-:Y:S05]  /*1780*/  @!P0 BRA `(.L_x_29) ;  /* 0x0000004000548947 */ /* 0x002fea0003800000 */
.L_x_28:
[----:B------:R-:W-:Y:S05]  /*1790*/  BRA.U UP2, `(.L_x_30) ;  /* 0x00000001020c7547 */ /* 0x000fea000b800000 */
[----:B------:R-:W-:-:S13]  /*17a0*/  ELECT P0, URZ, PT ;  /* 0x0000000000ff782f */ /* 0x000fda0003800000 */
[----:B-1----:R-:W-:-:S04]  /*17b0*/  @P0 MOV R0, 0x13000 ;  /* 0x0001300000000802 */ /* 0x002fc80000000f00 */
[----:B------:R3:W-:Y:S03]  /*17c0*/  @P0 SYNCS.ARRIVE.TRANS64 RZ, [UR4], R0 ;  /* 0x00000000ffff09a7 */ /* 0x0007e60008000004 */
.L_x_30:
[----:B------:R-:W-:Y:S01]  /*17d0*/  USHF.L.U32 UR7, UR5, 0xf, URZ ;  /* 0x0000000f05077899 */ /* 0x000fe200080006ff */
[----:B------:R-:W-:Y:S01]  /*17e0*/  PLOP3.LUT P1, PT, PT, PT, PT, 0x80, 0x8 ;  /* 0x000000000008781c */ /* 0x000fe20003f2f070 */
[----:B------:R-:W-:Y:S02]  /*17f0*/  ULEA UR16, UR5, UR14, 0xb ;  /* 0x0000000e05107291 */ /* 0x000fe4000f8e58ff */
[----:B------:R-:W-:Y:S02]  /*1800*/  ULEA UR8, UR5, UR73, 0x1 ;  /* 0x0000004905087291 */ /* 0x000fe4000f8e08ff */
[----:B------:R-:W-:Y:S02]  /*1810*/  UIADD3 UR5, UPT, UPT, UR5, 0x1, URZ ;  /* 0x0000000105057890 */ /* 0x000fe4000fffe0ff */
[----:B------:R-:W-:Y:S02]  /*1820*/  UISETP.GT.U32.AND UP0, UPT, UR6, 0xe, UPT ;  /* 0x0000000e0600788c */ /* 0x000fe4000bf04070 */
[----:B------:R-:W-:-:S02]  /*1830*/  UISETP.NE.AND UP1, UPT, UR5, 0x5, UPT ;  /* 0x000000050500788c */ /* 0x000fc4000bf25270 */
[----:B------:R-:W-:Y:S02]  /*1840*/  ULOP3.LUT UR33, UR4, 0xfefffff8, URZ, 0xc0, !UPT ;  /* 0xfefffff804217892 */ /* 0x000fe4000f8ec0ff */
[----:B------:R-:W-:Y:S01]  /*1850*/  ULEA.HI.SX32 UR4, UR7, UR14, 0x1f ;  /* 0x0000000e07047291 */ /* 0x000fe2000f8ffaff */
[----:B------:R-:W-:Y:S01]  /*1860*/  PLOP3.LUT P0, PT, PT, PT, UP0, 0x80, 0x8 ;  /* 0x000000000008781c */ /* 0x000fe20003f0f008 */
[----:B------:R-:W-:Y:S02]  /*1870*/  USEL UR7, URZ, 0x1, UP1 ;  /* 0x00000001ff077887 */ /* 0x000fe40008800000 */
[----:B------:R-:W-:Y:S02]  /*1880*/  ULEA UR8, UR8, UR14, 0xb ;  /* 0x0000000e08087291 */ /* 0x000fe4000f8e58ff */
[----:B------:R-:W-:Y:S02]  /*1890*/  ULOP3.LUT UR15, UR15, UR7, URZ, 0x3c, !UPT ;  /* 0x000000070f0f7292 */ /* 0x000fe4000f8e3cff */
[----:B------:R-:W-:-:S02]  /*18a0*/  USEL UR5, UR5, URZ, UP1 ;  /* 0x000000ff05057287 */ /* 0x000fc40008800000 */
[----:B------:R-:W-:Y:S02]  /*18b0*/  UIADD3 UR32, UPT, UPT, UR4, 0x4c00, URZ ;  /* 0x00004c0004207890 */ /* 0x000fe4000fffe0ff */
[----:B------:R-:W-:Y:S02]  /*18c0*/  UIADD3 UR24, UPT, UPT, UR4, 0x18c00, URZ ;  /* 0x00018c0004187890 */ /* 0x000fe4000fffe0ff */
[----:B------:R-:W-:Y:S02]  /*18d0*/  UIADD3 UR16, UPT, UPT, UR16, 0x2cc00, URZ ;  /* 0x0002cc0010107890 */ /* 0x000fe4000fffe0ff */
[----:B------:R-:W-:Y:S02]  /*18e0*/  UIADD3 UR8, UPT, UPT, UR8, 0x2f400, URZ ;  /* 0x0002f40008087890 */ /* 0x000fe4000fffe0ff */
[----:B------:R-:W-:Y:S01]  /*18f0*/  @!UP0 USHF.L.U32 UR4, UR15, 0x1f, URZ ;  /* 0x0000001f0f048899 */ /* 0x000fe200080006ff */
[----:B------:R4:W-:Y:S01]  /*1900*/  UTMALDG.2D.2CTA [UR32], [UR38], desc[URZ] ;  /* 0x0000ff20260075b4 */ /* 0x0009e20008209000 */
[----:B------:R-:W-:Y:S01]  /*1910*/  @!UP0 ULEA UR7, UR5, UR14, 0x3 ;  /* 0x0000000e05078291 */ /* 0x000fe2000f8e18ff */
[----:B------:R-:W-:Y:S01]  /*1920*/  UMOV UR26, UR34 ;  /* 0x00000022001a7c82 */ /* 0x000fe20008000000 */
[----:B------:R-:W-:Y:S01]  /*1930*/  UMOV UR25, UR33 ;  /* 0x0000002100197c82 */ /* 0x000fe20008000000 */
[----:B------:R-:W-:Y:S01]  /*1940*/  UMOV UR17, UR33 ;  /* 0x0000002100117c82 */ /* 0x000fe20008000000 */
[----:B-1-3--:R-:W-:Y:S01]  /*1950*/  IMAD.U32 R0, RZ, RZ, UR4 ;  /* 0x00000004ff007e24 */ /* 0x00afe2000f8e00ff */
[----:B------:R-:W-:Y:S01]  /*1960*/  UMOV UR21, 0x30000 ;  /* 0x0003000000157882 */ /* 0x000fe20000000000 */
[----:B------:R-:W-:Y:S01]  /*1970*/  UMOV UR11, UR19 ;  /* 0x00000013000b7c82 */ /* 0x000fe20008000000 */
[----:B------:R-:W-:Y:S01]  /*1980*/  UMOV UR13, UR28 ;  /* 0x0000001c000d7c82 */ /* 0x000fe20008000000 */
[----:B------:R-:W-:Y:S01]  /*1990*/  UMOV UR9, UR33 ;  /* 0x0000002100097c82 */ /* 0x000fe20008000000 */
[----:B------:R4:W-:Y:S01]  /*19a0*/  UTMALDG.3D.2CTA [UR24], [UR36], desc[URZ] ;  /* 0x0000ff18240075b4 */ /* 0x0009e20008211000 */
[----:B------:R-:W-:-:S04]  /*19b0*/  UIADD3 UR4, UPT, UPT, UR6, 0x1, URZ ;  /* 0x0000000106047890 */ /* 0x000fc8000fffe0ff */
[----:B------:R-:W-:Y:S01]  /*19c0*/  UISETP.NE.AND UP0, UPT, UR4, 0x10, UPT ;  /* 0x000000100400788c */ /* 0x000fe2000bf05270 */
[----:B------:R4:W-:Y:S02]  /*19d0*/  UTMALDG.3D.2CTA [UR16], [UR30], desc[URZ] ;  /* 0x0000ff101e0075b4 */ /* 0x0009e40008211000 */
[----:B------:R-:W-:Y:S01]  /*19e0*/  UMOV UR6, UR4 ;  /* 0x0000000400067c82 */ /* 0x000fe20008000000 */
[----:B------:R4:W-:Y:S01]  /*19f0*/  UTMALDG.4D.MULTICAST.2CTA [UR8], [UR22], UR21, desc[URZ] ;  /* 0x0000ff08160073b4 */ /* 0x0009e20008219815 */
[----:B------:R4:W1:Y:S04]  /*1a00*/  @!P0 SYNCS.PHASECHK.TRANS64.TRYWAIT P1, [UR7+0x28], R0 ;  /* 0x00002800ff0085a7 */ /* 0x0008680008021107 */
[----:B------:R-:W-:Y:S05]  /*1a10*/  BRA.U UP0, `(.L_x_31) ;  /* 0xfffffffd003c7547 */ /* 0x000fea000b83ffff */
[----:B--2---:R-:W-:Y:S02]  /*1a20*/  LEA R3, R8, UR14, 0x3 ;  /* 0x0000000e08037c11 */ /* 0x004fe4000f8e18ff */
[----:B------:R-:W-:-:S04]  /*1a30*/  SHF.L.U32 R4, R2, 0x1f, RZ ;  /* 0x0000001f02047819 */ /* 0x000fc800000006ff */
[----:B------:R-:W2:Y:S02]  /*1a40*/  SYNCS.PHASECHK.TRANS64.TRYWAIT P0, [R3+URZ+0x60], R4 ;  /* 0x00006004030075a7 */ /* 0x000ea400080011ff */
[----:B--2---:R-:W-:Y:S05]  /*1a50*/  @!P0 BRA `(.L_x_32) ;  /* 0x0000003c00c08947 */ /* 0x004fea0003800000 */
.L_x_96:
[C---:B------:R-:W-:Y:S01]  /*1a60*/  LEA R4, R8.reuse, UR14, 0x4 ;  /* 0x0000000e08047c11 */ /* 0x040fe2000f8e20ff */
[----:B------:R-:W-:Y:S02]  /*1a70*/  VIADD R8, R8, 0x1 ;  /* 0x0000000108087836 */ /* 0x000fe40000000000 */
[----:B----4-:R-:W-:-:S03]  /*1a80*/  IMAD.MOV.U32 R0, RZ, RZ, 0x1 ;  /* 0x00000001ff007424 */ /* 0x010fc600078e00ff */
[----:B--2---:R-:W2:Y:S01]  /*1a90*/  LDS.128 R4, [R4+0x34410] ;  /* 0x0344100004047984 */ /* 0x004ea20000000c00 */
[C---:B-1----:R-:W-:Y:S01]  /*1aa0*/  ISETP.NE.AND P1, PT, R8.reuse, 0x2, PT ;  /* 0x000000020800780c */ /* 0x042fe20003f25270 */
[----:B------:R1:W-:Y:S06]  /*1ab0*/  MEMBAR.ALL.CTA ;  /* 0x0000000000007992 */ /* 0x0003ec0000008000 */
[----:B-1----:R-:W1:Y:S01]  /*1ac0*/  FENCE.VIEW.ASYNC.S ;  /* 0x00000000000073c6 */ /* 0x002e620000000000 */
[----:B------:R-:W-:Y:S01]  /*1ad0*/  SEL R8, R8, RZ, P1 ;  /* 0x000000ff08087207 */ /* 0x000fe20000800000 */
[----:B-1----:R1:W-:Y:S01]  /*1ae0*/  SYNCS.ARRIVE.TRANS64.ART0 RZ, [R3+URZ+0x70], R0 ;  /* 0x0000700003ff79a7 */ /* 0x0023e200085000ff */
[----:B--2---:R-:W-:-:S02]  /*1af0*/  ISETP.NE.AND P0, PT, R7, 0x1, PT ;  /* 0x000000010700780c */ /* 0x004fc40003f05270 */
[----:B------:R-:W-:Y:S02]  /*1b00*/  R2UR UR4, R4 ;  /* 0x00000000040472ca */ /* 0x000fe400000e0000 */
[----:B------:R-:W-:Y:S02]  /*1b10*/  R2UR UR12, R5 ;  /* 0x00000000050c72ca */ /* 0x000fe400000e0000 */
[----:B------:R-:W-:Y:S02]  /*1b20*/  R2UR UR28, R6 ;  /* 0x00000000061c72ca */ /* 0x000fe400000e0000 */
[----:B-1----:R-:W-:-:S04]  /*1b30*/  SEL R3, RZ, 0x1, P1 ;  /* 0x00000001ff037807 */ /* 0x002fc80000800000 */
[----:B------:R-:W-:Y:S01]  /*1b40*/  LOP3.LUT R2, R2, R3, RZ, 0x3c, !PT ;  /* 0x0000000302027212 */ /* 0x000fe200078e3cff */
[----:B------:R-:W-:Y:S08]  /*1b50*/  @!P0 BRA `(.L_x_33) ;  /* 0xfffffff8007c8947 */ /* 0x000ff0000383ffff */
.L_x_27:
[----:B------:R-:W-:Y:S02]  /*1b60*/  UIADD3 UR4, UPT, UPT, UR5, 0x2, URZ ;  /* 0x0000000205047890 */ /* 0x000fe4000fffe0ff */
[----:B------:R-:W-:-:S04]  /*1b70*/  UISETP.NE.AND UP0, UPT, UR5, 0x4, UPT ;  /* 0x000000040500788c */ /* 0x000fc8000bf05270 */
[----:B------:R-:W-:-:S04]  /*1b80*/  USEL UR4, UR4, 0x1, UP0 ;  /* 0x0000000104047887 */ /* 0x000fc80008000000 */
[----:B------:R-:W-:Y:S02]  /*1b90*/  UIADD3 UR6, UPT, UPT, UR4, 0x1, URZ ;  /* 0x0000000104067890 */ /* 0x000fe4000fffe0ff */
[----:B------:R-:W-:-:S04]  /*1ba0*/  UISETP.NE.AND UP1, UPT, UR4, 0x5, UPT ;  /* 0x000000050400788c */ /* 0x000fc8000bf25270 */
[----:B------:R-:W-:Y:S02]  /*1bb0*/  USEL UR4, UR6, 0x1, UP1 ;  /* 0x0000000106047887 */ /* 0x000fe40008800000 */
[----:B------:R-:W-:Y:S02]  /*1bc0*/  UISETP.EQ.XOR UP1, UPT, UR5, 0x4, !UP1 ;  /* 0x000000040500788c */ /* 0x000fe4000cf22a70 */
[----:B------:R-:W-:Y:S02]  /*1bd0*/  UIADD3 UR5, UPT, UPT, UR4, 0x1, URZ ;  /* 0x0000000104057890 */ /* 0x000fe4000fffe0ff */
[----:B------:R-:W-:Y:S02]  /*1be0*/  UISETP.NE.AND UP0, UPT, UR4, 0x5, UPT ;  /* 0x000000050400788c */ /* 0x000fe4000bf05270 */
[----:B------:R-:W-:Y:S02]  /*1bf0*/  UISETP.EQ.XOR UP1, UPT, UR4, 0x5, UP1 ;  /* 0x000000050400788c */ /* 0x000fe40008f22a70 */
[----:B------:R-:W-:-:S04]  /*1c00*/  USEL UR4, UR5, 0x1, UP0 ;  /* 0x0000000105047887 */ /* 0x000fc80008000000 */
[----:B------:R-:W-:Y:S02]  /*1c10*/  UISETP.EQ.XOR UP1, UPT, UR4, 0x5, UP1 ;  /* 0x000000050400788c */ /* 0x000fe40008f22a70 */
[----:B------:R-:W-:Y:S02]  /*1c20*/  UISETP.NE.AND UP0, UPT, UR4, 0x5, UPT ;  /* 0x000000050400788c */ /* 0x000fe4000bf05270 */
[----:B------:R-:W-:Y:S02]  /*1c30*/  USEL UR5, URZ, 0x1, !UP1 ;  /* 0x00000001ff057887 */ /* 0x000fe4000c800000 */
[----:B------:R-:W-:Y:S02]  /*1c40*/  USEL UR4, UR4, URZ, UP0 ;  /* 0x000000ff04047287 */ /* 0x000fe40008000000 */
[----:B------:R-:W-:Y:S02]  /*1c50*/  ULOP3.LUT UR5, UR15, UR5, URZ, 0x3c, !UPT ;  /* 0x000000050f057292 */ /* 0x000fe4000f8e3cff */
[----:B------:R-:W-:-:S02]  /*1c60*/  ULEA UR4, UR4, UR14, 0x3 ;  /* 0x0000000e04047291 */ /* 0x000fc4000f8e18ff */
[----:B------:R-:W-:Y:S02]  /*1c70*/  USHF.L.U32 UR5, UR5, 0x1f, URZ ;  /* 0x0000001f05057899 */ /* 0x000fe400080006ff */
[----:B------:R-:W-:-:S04]  /*1c80*/  UISETP.NE.AND UP0, UPT, UR75, URZ, UPT ;  /* 0x000000ff4b00728c */ /* 0x000fc8000bf05270 */
[----:B------:R-:W-:-:S04]  /*1c90*/  MOV R0, UR5 ;  /* 0x0000000500007c02 */ /* 0x000fc80008000f00 */
[----:B------:R-:W1:Y:S02]  /*1ca0*/  SYNCS.PHASECHK.TRANS64.TRYWAIT P0, [UR4+0x28], R0 ;  /* 0x00002800ff0075a7 */ /* 0x000e640008001104 */
[----:B-1----:R-:W-:Y:S05]  /*1cb0*/  @!P0 BRA `(.L_x_34) ;  /* 0x0000003c00408947 */ /* 0x002fea0003800000 */
.L_x_98:
[----:B------:R-:W-:Y:S05]  /*1cc0*/  BRA.U UP0, `(.L_x_25) ;  /* 0x00000001000c7547 */ /* 0x000fea000b800000 */
[----:B------:R-:W-:-:S13]  /*1cd0*/  ELECT P0, URZ, PT ;  /* 0x0000000000ff782f */ /* 0x000fda0003800000 */
[----:B-1----:R-:W-:-:S04]  /*1ce0*/  @P0 MOV R0, 0x13000 ;  /* 0x0001300000000802 */ /* 0x002fc80000000f00 */
[----:B------:R3:W-:Y:S03]  /*1cf0*/  @P0 SYNCS.ARRIVE.TRANS64 RZ, [UR4], R0 ;  /* 0x00000000ffff09a7 */ /* 0x0007e60008000004 */
.L_x_25:
[----:B------:R-:W-:-:S13]  /*1d00*/  ISETP.NE.AND P0, PT, R122, 0x4, PT ;  /* 0x000000047a00780c */ /* 0x000fda0003f05270 */
[----:B------:R-:W-:Y:S05]  /*1d10*/  @P0 BRA `(.L_x_35) ;  /* 0x0000000c00940947 */ /* 0x000fea0003800000 */
[----:B------:R-:W4:Y:S01]  /*1d20*/  S2UR UR51, SR_CgaCtaId ;  /* 0x00000000003379c3 */ /* 0x000f220000008800 */
[----:B------:R-:W-:Y:S01]  /*1d30*/  NOP ;  /* 0x0000000000007918 */ /* 0x000fe20000000000 */
[----:B------:R-:W-:Y:S02]  /*1d40*/  UMOV UR4, 0x400 ;  /* 0x0000040000047882 */ /* 0x000fe40000000000 */
[----:B----4-:R-:W-:-:S04]  /*1d50*/  ULEA UR51, UR51, UR4, 0x18 ;  /* 0x0000000433337291 */ /* 0x010fc8000f8ec0ff */
[----:B------:R-:W-:Y:S06]  /*1d60*/  BAR.SYNC.DEFER_BLOCKING 0x3, 0xa0 ;  /* 0x00c2800000007b1d */ /* 0x000fec0000010000 */
[----:B-1-3--:R-:W1:Y:S01]  /*1d70*/  LDS R0, [UR51+0x88] ;  /* 0x00008833ff007984 */ /* 0x00ae620008000800 */
[----:B------:R-:W3:Y:S02]  /*1d80*/  SYNCS.PHASECHK.TRANS64.TRYWAIT P0, [UR51+0x60], RZ ;  /* 0x000060ffff0075a7 */ /* 0x000ee40008001133 */
[----:B-1-3--:R-:W-:Y:S05]  /*1d90*/  @!P0 BRA `(.L_x_36) ;  /* 0x0000003c00288947 */ /* 0x00afea0003800000 */
.L_x_100:
[----:B--2---:R-:W2:Y:S01]  /*1da0*/  LDS R3, [UR51+0x3441c] ;  /* 0x03441c33ff037984 */ /* 0x004ea20008000800 */
[----:B-1----:R-:W-:Y:S01]  /*1db0*/  IMAD.MOV.U32 R2, RZ, RZ, 0x1 ;  /* 0x00000001ff027424 */ /* 0x002fe200078e00ff */
[----:B------:R-:W-:Y:S01]  /*1dc0*/  R2UR UR12, R0 ;  /* 0x00000000000c72ca */ /* 0x000fe200000e0000 */
[----:B------:R-:W-:Y:S01]  /*1dd0*/  UMOV UR17, 0x1 ;  /* 0x0000000100117882 */ /* 0x000fe20000000000 */
[----:B------:R1:W-:Y:S06]  /*1de0*/  MEMBAR.ALL.CTA ;  /* 0x0000000000007992 */ /* 0x0003ec0000008000 */
[----:B-1----:R-:W1:Y:S01]  /*1df0*/  FENCE.VIEW.ASYNC.S ;  /* 0x00000000000073c6 */ /* 0x002e620000000000 */
[----:B------:R-:W-:Y:S01]  /*1e00*/  UMOV UR74, 0x1 ;  /* 0x00000001004a7882 */ /* 0x000fe20000000000 */
[----:B-1----:R1:W-:Y:S01]  /*1e10*/  SYNCS.ARRIVE.TRANS64.ART0 RZ, [UR51+0x70], R2 ;  /* 0x00007002ffff79a7 */ /* 0x0023e20008500033 */
[----:B--2---:R-:W-:-:S13]  /*1e20*/  ISETP.NE.AND P0, PT, R3, 0x1, PT ;  /* 0x000000010300780c */ /* 0x004fda0003f05270 */
[----:B-1----:R-:W-:Y:S05]  /*1e30*/  @P0 BRA `(.L_x_37) ;  /* 0x0000000c00100947 */ /* 0x002fea0003800000 */
[----:B------:R-:W-:Y:S01]  /*1e40*/  UIADD3 UR7, UPT, UPT, UR51, 0x2f400, URZ ;  /* 0x0002f40033077890 */ /* 0x000fe2000fffe0ff */
[----:B------:R-:W-:Y:S01]  /*1e50*/  HFMA2 R5, -RZ, RZ, 0, 5.9604644775390625e-08 ;  /* 0x00000001ff057431 */ /* 0x000fe200000001ff */
[----:B------:R-:W-:Y:S01]  /*1e60*/  UIADD3 UR6, UPT, UPT, UR51, 0x2cc00, URZ ;  /* 0x0002cc0033067890 */ /* 0x000fe2000fffe0ff */
[----:B------:R-:W-:Y:S01]  /*1e70*/  MOV R4, RZ ;  /* 0x000000ff00047202 */ /* 0x000fe20000000f00 */
[----:B------:R-:W-:Y:S02]  /*1e80*/  UIADD3 UR4, UPT, UPT, UR51, 0x18c00, URZ ;  /* 0x00018c0033047890 */ /* 0x000fe4000fffe0ff */
[----:B------:R-:W-:Y:S02]  /*1e90*/  UIADD3 UR68, UPT, UPT, UR12, 0x1d0, URZ ;  /* 0x000001d00c447890 */ /* 0x000fe4000fffe0ff */
[----:B------:R-:W-:Y:S02]  /*1ea0*/  UIADD3 UR66, UPT, UPT, UR12, 0x1d4, URZ ;  /* 0x000001d40c427890 */ /* 0x000fe4000fffe0ff */
[----:B------:R-:W-:-:S02]  /*1eb0*/  UIADD3 UR62, UPT, UPT, UR12, 0x1dc, URZ ;  /* 0x000001dc0c3e7890 */ /* 0x000fc4000fffe0ff */
[----:B------:R-:W-:Y:S02]  /*1ec0*/  UIADD3 UR5, UPT, UPT, UR51, 0x4c00, URZ ;  /* 0x00004c0033057890 */ /* 0x000fe4000fffe0ff */
[----:B------:R-:W-:Y:S02]  /*1ed0*/  UIADD3 UR64, UPT, UPT, UR12, 0x1d8, URZ ;  /* 0x000001d80c407890 */ /* 0x000fe4000fffe0ff */
[----:B------:R-:W-:Y:S02]  /*1ee0*/  USHF.R.U32.HI UR11, URZ, 0x4, UR7 ;  /* 0x00000004ff0b7899 */ /* 0x000fe40008011607 */
[----:B------:R-:W-:Y:S02]  /*1ef0*/  USHF.R.U32.HI UR10, URZ, 0x4, UR6 ;  /* 0x00000004ff0a7899 */ /* 0x000fe40008011606 */
[----:B------:R-:W-:Y:S02]  /*1f00*/  USHF.R.U32.HI UR8, URZ, 0x4, UR4 ;  /* 0x00000004ff087899 */ /* 0x000fe40008011604 */
[----:B------:R-:W-:-:S02]  /*1f10*/  UIADD3 UR69, UPT, UPT, UR12, 0x1e0, URZ ;  /* 0x000001e00c457890 */ /* 0x000fc4000fffe0ff */
[----:B------:R-:W-:Y:S02]  /*1f20*/  UIADD3 UR67, UPT, UPT, UR12, 0x1e8, URZ ;  /* 0x000001e80c437890 */ /* 0x000fe4000fffe0ff */
[----:B------:R-:W-:Y:S02]  /*1f30*/  UIADD3 UR63, UPT, UPT, UR12, 0x1f8, URZ ;  /* 0x000001f80c3f7890 */ /* 0x000fe4000fffe0ff */
[----:B------:R-:W-:Y:S02]  /*1f40*/  USHF.R.U32.HI UR7, URZ, 0x1, UR68 ;  /* 0x00000001ff077899 */ /* 0x000fe40008011644 */
[----:B------:R-:W-:Y:S02]  /*1f50*/  USHF.R.U32.HI UR6, URZ, 0x1, UR66 ;  /* 0x00000001ff067899 */ /* 0x000fe40008011642 */
[----:B------:R-:W-:Y:S02]  /*1f60*/  USHF.R.U32.HI UR4, URZ, 0x1, UR62 ;  /* 0x00000001ff047899 */ /* 0x000fe4000801163e */
[----:B------:R-:W-:Y:S01]  /*1f70*/  USHF.R.U32.HI UR9, URZ, 0x4, UR5 ;  /* 0x00000004ff097899 */ /* 0x000fe20008011605 */
[----:B------:R-:W-:Y:S01]  /*1f80*/  UMOV UR54, 0x10c02480 ;  /* 0x10c0248000367882 */ /* 0x000fe20000000000 */
[----:B------:R-:W-:-:S02]  /*1f90*/  UIADD3 UR65, UPT, UPT, UR12, 0x1f0, URZ ;  /* 0x000001f00c417890 */ /* 0x000fc4000fffe0ff */
[----:B------:R-:W-:Y:S02]  /*1fa0*/  USHF.R.U32.HI UR5, URZ, 0x1, UR64 ;  /* 0x00000001ff057899 */ /* 0x000fe40008011640 */
[----:B------:R-:W-:Y:S02]  /*1fb0*/  USEL UR13, URZ, 0x4000, UP6 ;  /* 0x00004000ff0d7887 */ /* 0x000fe4000b000000 */
[----:B------:R-:W-:Y:S02]  /*1fc0*/  USHF.R.U32.HI UR60, URZ, 0x1a, UR69 ;  /* 0x0000001aff3c7899 */ /* 0x000fe40008011645 */
[----:B------:R-:W-:Y:S02]  /*1fd0*/  USHF.R.U32.HI UR58, URZ, 0x1a, UR67 ;  /* 0x0000001aff3a7899 */ /* 0x000fe40008011643 */
[----:B------:R-:W-:Y:S02]  /*1fe0*/  USHF.R.U32.HI UR16, URZ, 0x1a, UR63 ;  /* 0x0000001aff107899 */ /* 0x000fe4000801163f */
[----:B------:R-:W-:-:S02]  /*1ff0*/  USEL UR54, UR54, 0x10c00480, !UP5 ;  /* 0x10c0048036367887 */ /* 0x000fc4000e800000 */
[----:B------:R-:W-:Y:S02]  /*2000*/  ULOP3.LUT UR7, UR7, 0x60000000, URZ, 0xc0, !UPT ;  /* 0x6000000007077892 */ /* 0x000fe4000f8ec0ff */
[----:B------:R-:W-:Y:S02]  /*2010*/  ULOP3.LUT UR6, UR6, 0x60000000, URZ, 0xc0, !UPT ;  /* 0x6000000006067892 */ /* 0x000fe4000f8ec0ff */
[----:B------:R-:W-:Y:S02]  /*2020*/  ULOP3.LUT UR4, UR4, 0x60000000, URZ, 0xc0, !UPT ;  /* 0x6000000004047892 */ /* 0x000fe4000f8ec0ff */
[----:B------:R-:W-:Y:S02]  /*2030*/  USHF.R.U32.HI UR15, URZ, 0x1a, UR65 ;  /* 0x0000001aff0f7899 */ /* 0x000fe40008011641 */
[----:B------:R-:W-:Y:S02]  /*2040*/  ULOP3.LUT UR5, UR5, 0x60000000, URZ, 0xc0, !UPT ;  /* 0x6000000005057892 */ /* 0x000fe4000f8ec0ff */
[----:B------:R-:W-:-:S02]  /*2050*/  ULOP3.LUT UR72, UR73, 0x1, URZ, 0x3c, !UPT ;  /* 0x0000000149487892 */ /* 0x000fc4000f8e3cff */
[----:B------:R-:W-:Y:S02]  /*2060*/  UIADD3 UR54, UPT, UPT, UR13, UR54, URZ ;  /* 0x000000360d367290 */ /* 0x000fe4000fffe0ff */
[----:B------:R-:W-:Y:S02]  /*2070*/  ULOP3.LUT UR60, UR7, 0x30, UR60, 0xf8, !UPT ;  /* 0x00000030073c7892 */ /* 0x000fe4000f8ef83c */
[----:B------:R-:W-:Y:S02]  /*2080*/  ULOP3.LUT UR58, UR6, 0x30, UR58, 0xf8, !UPT ;  /* 0x00000030063a7892 */ /* 0x000fe4000f8ef83a */
[----:B------:R-:W-:Y:S02]  /*2090*/  ULOP3.LUT UR4, UR4, 0x30, UR16, 0xf8, !UPT ;  /* 0x0000003004047892 */ /* 0x000fe4000f8ef810 */
[----:B------:R-:W-:Y:S02]  /*20a0*/  ULOP3.LUT UR5, UR5, 0x30, UR15, 0xf8, !UPT ;  /* 0x0000003005057892 */ /* 0x000fe4000f8ef80f */
[----:B------:R-:W-:-:S02]  /*20b0*/  USHF.L.U32 UR14, UR17, UR73, URZ ;  /* 0x00000049110e7299 */ /* 0x000fc400080006ff */
[----:B------:R-:W-:Y:S02]  /*20c0*/  USHF.L.U32 UR72, UR17, UR72, URZ ;  /* 0x0000004811487299 */ /* 0x000fe400080006ff */
[----:B------:R-:W-:Y:S02]  /*20d0*/  ULOP3.LUT UR11, UR11, 0x3fc0, URZ, 0xc0, !UPT ;  /* 0x00003fc00b0b7892 */ /* 0x000fe4000f8ec0ff */
[----:B------:R-:W-:Y:S02]  /*20e0*/  ULOP3.LUT UR10, UR10, 0x3fc0, URZ, 0xc0, !UPT ;  /* 0x00003fc00a0a7892 */ /* 0x000fe4000f8ec0ff */
[----:B------:R-:W-:Y:S02]  /*20f0*/  ULOP3.LUT UR9, UR9, 0x3fc0, URZ, 0xc0, !UPT ;  /* 0x00003fc009097892 */ /* 0x000fe4000f8ec0ff */
[----:B------:R-:W-:Y:S02]  /*2100*/  ULOP3.LUT UR8, UR8, 0x3fc0, URZ, 0xc0, !UPT ;  /* 0x00003fc008087892 */ /* 0x000fe4000f8ec0ff */
[----:B------:R-:W-:-:S02]  /*2110*/  ULOP3.LUT UR61, UR60, UR54, URZ, 0xfc, !UPT ;  /* 0x000000363c3d7292 */ /* 0x000fc4000f8efcff */
[----:B------:R-:W-:Y:S02]  /*2120*/  ULOP3.LUT UR59, UR58, UR54, URZ, 0xfc, !UPT ;  /* 0x000000363a3b7292 */ /* 0x000fe4000f8efcff */
[----:B------:R-:W-:Y:S02]  /*2130*/  ULOP3.LUT UR57, UR5, UR54, URZ, 0xfc, !UPT ;  /* 0x0000003605397292 */ /* 0x000fe4000f8efcff */
[----:B------:R-:W-:Y:S02]  /*2140*/  ULOP3.LUT UR55, UR4, UR54, URZ, 0xfc, !UPT ;  /* 0x0000003604377292 */ /* 0x000fe4000f8efcff */
[----:B------:R-:W-:Y:S02]  /*2150*/  UISETP.NE.AND UP0, UPT, UR75, URZ, UPT ;  /* 0x000000ff4b00728c */ /* 0x000fe4000bf05270 */
[----:B------:R-:W-:Y:S02]  /*2160*/  UIADD3 UR77, UPT, UPT, UR51, 0x50, URZ ;  /* 0x00000050334d7890 */ /* 0x000fe4000fffe0ff */
[----:B------:R-:W-:-:S02]  /*2170*/  ULOP3.LUT UR72, UR72, 0xffff, UR14, 0xc8, !UPT ;  /* 0x0000ffff48487892 */ /* 0x000fc4000f8ec80e */
[----:B------:R-:W-:Y:S02]  /*2180*/  ULOP3.LUT UR70, UR11, 0x10000, URZ, 0xfc, !UPT ;  /* 0x000100000b467892 */ /* 0x000fe4000f8efcff */
[----:B------:R-:W-:Y:S02]  /*2190*/  ULOP3.LUT UR71, UR10, 0x10000, URZ, 0xfc, !UPT ;  /* 0x000100000a477892 */ /* 0x000fe4000f8efcff */
[----:B------:R-:W-:Y:S02]  /*21a0*/  ULOP3.LUT UR48, UR9, 0x10000, URZ, 0xfc, !UPT ;  /* 0x0001000009307892 */ /* 0x000fe4000f8efcff */
[----:B------:R-:W-:Y:S02]  /*21b0*/  ULOP3.LUT UR49, UR8, 0x10000, URZ, 0xfc, !UPT ;  /* 0x0001000008317892 */ /* 0x000fe4000f8efcff */
[----:B------:R-:W-:Y:S01]  /*21c0*/  UISETP.NE.AND UP1, UPT, UR75, URZ, UPT ;  /* 0x000000ff4b00728c */ /* 0x000fe2000bf25270 */
[----:B------:R-:W-:Y:S01]  /*21d0*/  UMOV UR4, 0x1 ;  /* 0x0000000100047882 */ /* 0x000fe20000000000 */
[----:B------:R-:W-:Y:S01]  /*21e0*/  UMOV UR40, URZ ;  /* 0x000000ff00287c82 */ /* 0x000fe20008000000 */
[----:B------:R-:W-:Y:S01]  /*21f0*/  UMOV UR13, URZ ;  /* 0x000000ff000d7c82 */ /* 0x000fe20008000000 */
[----:B------:R-:W-:Y:S01]  /*2200*/  UMOV UR60, URZ ;  /* 0x000000ff003c7c82 */ /* 0x000fe20008000000 */
[----:B------:R-:W-:Y:S01]  /*2210*/  UMOV UR58, URZ ;  /* 0x000000ff003a7c82 */ /* 0x000fe20008000000 */
[----:B------:R-:W-:Y:S01]  /*2220*/  UMOV UR56, URZ ;  /* 0x000000ff00387c82 */ /* 0x000fe20008000000 */
[----:B------:R-:W-:-:S05]  /*2230*/  UMOV UR54, URZ ;  /* 0x000000ff00367c82 */ /* 0x000fca0008000000 */
.L_x_46:
[----:B------:R-:W-:Y:S01]  /*2240*/  PLOP3.LUT P0, PT, PT, PT, UP0, 0x80, 0x8 ;  /* 0x000000000008781c */ /* 0x000fe20003f0f008 */
[----:B------:R-:W-:Y:S01]  /*2250*/  @!UP0 USHF.L.U32 UR6, UR40, 0x1f, URZ ;  /* 0x0000001f28068899 */ /* 0x000fe200080006ff */
[----:B---3--:R-:W-:Y:S01]  /*2260*/  PLOP3.LUT P3, PT, PT, PT, PT, 0x80, 0x8 ;  /* 0x000000000008781c */ /* 0x008fe20003f6f070 */
[----:B------:R-:W-:Y:S01]  /*2270*/  @!UP0 ULEA UR7, UR13, UR51, 0x3 ;  /* 0x000000330d078291 */ /* 0x000fe2000f8e18ff */
[----:B------:R-:W-:Y:S01]  /*2280*/  PLOP3.LUT P2, PT, PT, PT, PT, 0x8, 0x80 ;  /* 0x000000000080781c */ /* 0x000fe20003f4e170 */
[----:B------:R-:W-:Y:S02]  /*2290*/  @!UP0 USHF.L.U32 UR5, UR4, 0x1f, URZ ;  /* 0x0000001f04058899 */ /* 0x000fe400080006ff */
[----:B----4-:R-:W-:Y:S01]  /*22a0*/  IMAD.U32 R2, RZ, RZ, UR6 ;  /* 0x00000006ff027e24 */ /* 0x010fe2000f8e00ff */
[----:B------:R-:W-:Y:S02]  /*22b0*/  ULOP3.LUT UR74, UR4, 0x1, URZ, 0x3c, !UPT ;  /* 0x00000001044a7892 */ /* 0x000fe4000f8e3cff */
[----:B------:R-:W-:Y:S01]  /*22c0*/  UPLOP3.LUT UP4, UPT, UPT, UPT, UPT, 0x40, 0x4 ;  /* 0x000000000004789c */ /* 0x000fe20003f8e870 */
[----:B------:R-:W-:Y:S01]  /*22d0*/  IMAD.U32 R0, RZ, RZ, UR5 ;  /* 0x00000005ff007e24 */ /* 0x000fe2000f8e00ff */
[----:B------:R-:W-:-:S02]  /*22e0*/  UIMAD UR41, UR74, 0xd0, UR12 ;  /* 0x000000d04a2978a4 */ /* 0x000fc4000f8e020c */
[----:B------:R1:W2:Y:S01]  /*22f0*/  @!P0 SYNCS.PHASECHK.TRANS64.TRYWAIT P3, [UR7], R2 ;  /* 0x00000002ff0085a7 */ /* 0x0002a20008061107 */
[----:B------:R-:W3:Y:S02]  /*2300*/  @!P0 SYNCS.PHASECHK.TRANS64.TRYWAIT P1, [UR51+0x58], R0 ;  /* 0x00005800ff0085a7 */ /* 0x000ee40008021133 */
[----:B---3--:R-:W-:-:S13]  /*2310*/  @!P0 PLOP3.LUT P2, PT, P1, PT, PT, 0x8, 0x80 ;  /* 0x000000000080881c */ /* 0x008fda0000f4e170 */
[----:B-12---:R-:W-:Y:S05]  /*2320*/  @!P2 BRA `(.L_x_38) ;  /* 0x000000000010a947 */ /* 0x006fea0003800000 */
[----:B------:R-:W-:-:S06]  /*2330*/  USHF.L.U32 UR4, UR4, 0x1f, URZ ;  /* 0x0000001f04047899 */ /* 0x000fcc00080006ff */
[----:B------:R-:W-:-:S04]  /*2340*/  MOV R0, UR4 ;  /* 0x0000000400007c02 */ /* 0x000fc80008000f00 */
[----:B------:R-:W1:Y:S02]  /*2350*/  SYNCS.PHASECHK.TRANS64.TRYWAIT P0, [UR51+0x58], R0 ;  /* 0x00005800ff0075a7 */ /* 0x000e640008001133 */
[----:B-1----:R-:W-:Y:S05]  /*2360*/  @!P0 BRA `(.L_x_39) ;  /* 0x0000003400cc8947 */ /* 0x002fea0003800000 */
.L_x_38:
[----:B------:R-:W-:Y:S01]  /*2370*/  UMOV UR50, URZ ;  /* 0x000000ff00327c82 */ /* 0x000fe20008000000 */
.L_x_43:
[----:B--23--:R-:W-:Y:S05]  /*2380*/  BRA.U UP0, `(.L_x_40) ;  /* 0x0000000500147547 */ /* 0x00cfea000b800000 */
[----:B------:R-:W-:Y:S02]  /*2390*/  USHF.L.U32 UR5, UR13, 0xa, URZ ;  /* 0x0000000a0d057899 */ /* 0x000fe400080006ff */
[----:B------:R-:W-:Y:S02]  /*23a0*/  ULEA UR6, UR13, UR71, 0x7 ;  /* 0x000000470d067291 */ /* 0x000fe4000f8e38ff */
[----:B------:R-:W-:Y:S02]  /*23b0*/  UIADD3 UR9, UPT, UPT, UR5, 0x6, URZ ;  /* 0x0000000605097890 */ /* 0x000fe4000fffe0ff */
[----:B------:R-:W-:Y:S02]  /*23c0*/  ULEA UR4, UR13, UR70, 0x8 ;  /* 0x000000460d047291 */ /* 0x000fe4000f8e40ff */
[----:B------:R-:W-:Y:S02]  /*23d0*/  ULEA UR38, UR13, UR51, 0x3 ;  /* 0x000000330d267291 */ /* 0x000fe4000f8e18ff */
[----:B------:R-:W-:Y:S02]  /*23e0*/  UIADD3 UR16, UPT, UPT, UR5, UR49, URZ ;  /* 0x0000003105107290 */ /* 0x000fe4000fffe0ff */
[----:B------:R-:W-:Y:S02]  /*23f0*/  UIADD3 UR14, UPT, UPT, UR5, UR48, URZ ;  /* 0x00000030050e7290 */ /* 0x000fe4000fffe0ff */
[----:B------:R-:W-:Y:S02]  /*2400*/  UIADD3 UR10, UPT, UPT, UR49, 0x2, UR5 ;  /* 0x00000002310a7890 */ /* 0x000fe4000fffe005 */
[----:B------:R-:W-:Y:S02]  /*2410*/  UIADD3 UR8, UPT, UPT, UR48, 0x2, UR5 ;  /* 0x0000000230087890 */ /* 0x000fe4000fffe005 */
[----:B------:R-:W-:Y:S02]  /*2420*/  UIADD3 UR46, UPT, UPT, UR49, 0x4, UR5 ;  /* 0x00000004312e7890 */ /* 0x000fe4000fffe005 */
[----:B------:R-:W-:Y:S02]  /*2430*/  UIADD3 UR44, UPT, UPT, UR48, 0x4, UR5 ;  /* 0x00000004302c7890 */ /* 0x000fe4000fffe005 */
[----:B------:R-:W-:Y:S02]  /*2440*/  UIADD3 UR42, UPT, UPT, UR9, UR49, URZ ;  /* 0x00000031092a7290 */ /* 0x000fe4000fffe0ff */
[----:B------:R-:W-:Y:S02]  /*2450*/  UIADD3 UR52, UPT, UPT, UR9, UR48, URZ ;  /* 0x0000003009347290 */ /* 0x000fe4000fffe0ff */
[----:B------:R-:W-:Y:S02]  /*2460*/  UIADD3 UR36, UPT, UPT, UR6, 0x20, URZ ;  /* 0x0000002006247890 */ /* 0x000fe4000fffe0ff */
        /* <DEDUP_REMOVED lines=9> */
[----:B------:R-:W-:Y:S01]  /*2500*/  UIADD3 UR53, UPT, UPT, UR38, 0x28, URZ ;  /* 0x0000002826357890 */ /* 0x000fe2000fffe0ff */
[----:B------:R-:W-:Y:S01]  /*2510*/  UMOV UR7, 0x4008 ;  /* 0x0000400800077882 */ /* 0x000fe20000000000 */
        /* <DEDUP_REMOVED lines=15> */
[----:B------:R-:W-:Y:S05]  /*2610*/  @P3 BRA `(.L_x_41) ;  /* 0x0000000000103947 */ /* 0x000fea0003800000 */
[----:B------:R-:W-:Y:S06]  /*2620*/  USHF.L.U32 UR39, UR40, 0x1f, URZ ;  /* 0x0000001f28277899 */ /* 0x000fec00080006ff */
[----:B-1----:R-:W-:Y:S04]  /*2630*/  MOV R0, UR39 ;  /* 0x0000002700007c02 */ /* 0x002fe80008000f00 */
[----:B------:R-:W1:Y:S02]  /*2640*/  SYNCS.PHASECHK.TRANS64.TRYWAIT P0, [UR38], R0 ;  /* 0x00000000ff0075a7 */ /* 0x000e640008001126 */
[----:B-1----:R-:W-:Y:S05]  /*2650*/  @!P0 BRA `(.L_x_42) ;  /* 0x0000003400308947 */ /* 0x002fea0003800000 */
.L_x_41:
[----:B------:R2:W-:Y:S01]  /*2660*/  UTCCP.T.S.2CTA.4x32dp128bit tmem[UR12+0x1d0], gdesc[UR6] ;  /* 0x0001d0060c0079e7 */ /* 0x0005e20009300000 */
        /* <DEDUP_REMOVED lines=11> */
[----:B------:R2:W-:Y:S01]  /*2720*/  UTCOMMA.2CTA.4X gdesc[UR14], gdesc[UR16], tmem[UR41], tmem[UR60], idesc[UR61], tmem[UR68], UP4 ;  /* 0x80443c100e0075ea */ /* 0x0005e2000a200029 */
[----:B------:R-:W-:Y:S01]  /*2730*/  UPLOP3.LUT UP4, UPT, UPT, UPT, UPT, 0x80, 0x8 ;  /* 0x000000000008789c */ /* 0x000fe20003f8f070 */
[----:B------:R2:W-:Y:S01]  /*2740*/  UTCOMMA.2CTA.4X gdesc[UR8], gdesc[UR10], tmem[UR41], tmem[UR58], idesc[UR59], tmem[UR66], UPT ;  /* 0x80423a0a080075ea */ /* 0x0005e2000ba00029 */
[----:B------:R-:W-:Y:S01]  /*2750*/  UMOV UR47, 0x40004040 ;  /* 0x40004040002f7882 */ /* 0x000fe20000000000 */
[----:B------:R-:W-:Y:S01]  /*2760*/  UMOV UR45, 0x40004040 ;  /* 0x40004040002d7882 */ /* 0x000fe20000000000 */
[----:B------:R-:W-:Y:S01]  /*2770*/  UMOV UR43, 0x40004040 ;  /* 0x40004040002b7882 */ /* 0x000fe20000000000 */
[----:B------:R-:W-:Y:S01]  /*2780*/  UMOV UR38, UR52 ;  /* 0x0000003400267c82 */ /* 0x000fe20008000000 */
[----:B------:R-:W-:Y:S01]  /*2790*/  UMOV UR39, 0x40004040 ;  /* 0x4000404000277882 */ /* 0x000fe20000000000 */
[----:B------:R2:W-:Y:S01]  /*27a0*/  UTCOMMA.2CTA.4X gdesc[UR44], gdesc[UR46], tmem[UR41], tmem[UR56], idesc[UR57], tmem[UR64], UPT ;  /* 0x8040382e2c0075ea */ /* 0x0005e2000ba00029 */
[----:B------:R2:W-:Y:S01]  /*27b0*/  UTCOMMA.2CTA.4X gdesc[UR38], gdesc[UR42], tmem[UR41], tmem[UR54], idesc[UR55], tmem[UR62], UPT ;  /* 0x803e362a260075ea */ /* 0x0005e2000ba00029 */
[----:B------:R2:W-:Y:S01]  /*27c0*/  UTCBAR.2CTA.MULTICAST [UR53], URZ, UR72 ;  /* 0x000000ff350073e9 */ /* 0x0005e20008200848 */
[----:B------:R-:W-:Y:S01]  /*27d0*/  NOP ;  /* 0x0000000000007918 */ /* 0x000fe20000000000 */
.L_x_40:
[----:B--2---:R-:W-:Y:S01]  /*27e0*/  UIADD3 UR4, UPT, UPT, UR13, 0x1, URZ ;  /* 0x000000010d047890 */ /* 0x004fe2000fffe0ff */
[----:B------:R-:W-:Y:S01]  /*27f0*/  PLOP3.LUT P3, PT, PT, PT, PT, 0x80, 0x8 ;  /* 0x000000000008781c */ /* 0x000fe20003f6f070 */
[----:B------:R-:W-:Y:S02]  /*2800*/  UISETP.GT.U32.AND UP3, UPT, UR50, 0xe, UPT ;  /* 0x0000000e3200788c */ /* 0x000fe4000bf64070 */
[----:B------:R-:W-:Y:S02]  /*2810*/  UISETP.NE.AND UP2, UPT, UR4, 0x5, UPT ;  /* 0x000000050400788c */ /* 0x000fe4000bf45270 */
[----:B------:R-:W-:Y:S02]  /*2820*/  UISETP.NE.OR UP3, UPT, UR75, URZ, UP3 ;  /* 0x000000ff4b00728c */ /* 0x000fe40009f65670 */
[----:B------:R-:W-:Y:S02]  /*2830*/  USEL UR5, URZ, 0x1, UP2 ;  /* 0x00000001ff057887 */ /* 0x000fe40009000000 */
[----:B------:R-:W-:Y:S02]  /*2840*/  USEL UR13, UR4, URZ, UP2 ;  /* 0x000000ff040d7287 */ /* 0x000fe40009000000 */
[----:B------:R-:W-:Y:S01]  /*2850*/  ULOP3.LUT UR40, UR40, UR5, URZ, 0x3c, !UPT ;  /* 0x0000000528287292 */ /* 0x000fe2000f8e3cff */
[----:B------:R-:W-:Y:S04]  /*2860*/  PLOP3.LUT P0, PT, PT, PT, UP3, 0x80, 0x8 ;  /* 0x000000000008781c */ /* 0x000fe80003f0f038 */
[----:B------:R-:W-:Y:S02]  /*2870*/  @!UP3 USHF.L.U32 UR4, UR40, 0x1f, URZ ;  /* 0x0000001f2804b899 */ /* 0x000fe400080006ff */
[----:B------:R-:W-:Y:S04]  /*2880*/  @!UP3 ULEA UR5, UR13, UR51, 0x3 ;  /* 0x000000330d05b291 */ /* 0x000fe8000f8e18ff */
[----:B-1----:R-:W-:Y:S01]  /*2890*/  IMAD.U32 R0, RZ, RZ, UR4 ;  /* 0x00000004ff007e24 */ /* 0x002fe2000f8e00ff */
[----:B------:R-:W-:Y:S04]  /*28a0*/  UIADD3 UR4, UPT, UPT, UR50, 0x1, URZ ;  /* 0x0000000132047890 */ /* 0x000fe8000fffe0ff */
[----:B------:R2:W3:Y:S01]  /*28b0*/  @!P0 SYNCS.PHASECHK.TRANS64.TRYWAIT P3, [UR5], R0 ;  /* 0x00000000ff0085a7 */ /* 0x0004e20008061105 */
[----:B------:R-:W-:Y:S02]  /*28c0*/  UISETP.NE.AND UP2, UPT, UR4, 0x10, UPT ;  /* 0x000000100400788c */ /* 0x000fe4000bf45270 */
[----:B------:R-:W-:Y:S07]  /*28d0*/  UMOV UR50, UR4 ;  /* 0x0000000400327c82 */ /* 0x000fee0008000000 */
[----:B------:R-:W-:Y:S05]  /*28e0*/  BRA.U UP2, `(.L_x_43) ;  /* 0xfffffff902a47547 */ /* 0x000fea000b83ffff */
[----:B------:R-:W-:Y:S02]  /*28f0*/  LEA R2, R5, UR51, 0x3 ;  /* 0x0000003305027c11 */ /* 0x000fe4000f8e18ff */
[----:B------:R-:W-:Y:S01]  /*2900*/  SHF.L.U32 R3, R4, 0x1f, RZ ;  /* 0x0000001f04037819 */ /* 0x000fe200000006ff */
[----:B------:R-:W-:Y:S06]  /*2910*/  BRA.U UP1, `(.L_x_44) ;  /* 0x0000000101187547 */ /* 0x000fec000b800000 */
[----:B------:R-:W-:-:S06]  /*2920*/  USHF.L.U32 UR4, UR74, 0x1f, URZ ;  /* 0x0000001f4a047899 */ /* 0x000fcc00080006ff */
[----:B--2---:R-:W-:Y:S01]  /*2930*/  MOV R0, UR4 ;  /* 0x0000000400007c02 */ /* 0x004fe20008000f00 */
[----:B------:R-:W-:Y:S02]  /*2940*/  UMOV UR4, 0x3 ;  /* 0x0000000300047882 */ /* 0x000fe40000000000 */
[----:B------:R1:W-:Y:S01]  /*2950*/  UTCBAR.2CTA.MULTICAST [UR77], URZ, UR4 ;  /* 0x000000ff4d0073e9 */ /* 0x0003e20008200804 */
[----:B------:R1:W-:Y:S01]  /*2960*/  SYNCS.PHASECHK.TRANS64.TRYWAIT PT, [UR51+0x58], R0 ;  /* 0x00005800ff0075a7 */ /* 0x0003e200080e1133 */
[----:B------:R-:W-:Y:S02]  /*2970*/  NOP ;  /* 0x0000000000007918 */ /* 0x000fe40000000000 */
.L_x_44:
[----:B------:R-:W4:Y:S02]  /*2980*/  SYNCS.PHASECHK.TRANS64.TRYWAIT P0, [R2+URZ+0x60], R3 ;  /* 0x00006003020075a7 */ /* 0x000f2400080011ff */
[----:B----4-:R-:W-:Y:S05]  /*2990*/  @!P0 BRA `(.L_x_45) ;  /* 0x0000003000808947 */ /* 0x010fea0003800000 */
.L_x_104:
[C---:B-12---:R-:W-:Y:S01]  /*29a0*/  LEA R0, R5.reuse, UR51, 0x4 ;  /* 0x0000003305007c11 */ /* 0x046fe2000f8e20ff */
[----:B------:R-:W-:Y:S01]  /*29b0*/  VIADD R5, R5, 0x1 ;  /* 0x0000000105057836 */ /* 0x000fe20000000000 */
[----:B------:R-:W-:Y:S01]  /*29c0*/  UMOV UR4, UR74 ;  /* 0x0000004a00047c82 */ /* 0x000fe20008000000 */
[----:B------:R-:W-:-:S03]  /*29d0*/  IMAD.MOV.U32 R3, RZ, RZ, 0x1 ;  /* 0x00000001ff037424 */ /* 0x000fc600078e00ff */
[----:B------:R-:W1:Y:S01]  /*29e0*/  LDS R0, [R0+0x3441c] ;  /* 0x03441c0000007984 */ /* 0x000e620000000800 */
[C---:B------:R-:W-:Y:S01]  /*29f0*/  ISETP.NE.AND P1, PT, R5.reuse, 0x2, PT ;  /* 0x000000020500780c */ /* 0x040fe20003f25270 */
[----:B------:R2:W-:Y:S06]  /*2a00*/  MEMBAR.ALL.CTA ;  /* 0x0000000000007992 */ /* 0x0005ec0000008000 */
[----:B--2---:R-:W2:Y:S01]  /*2a10*/  FENCE.VIEW.ASYNC.S ;  /* 0x00000000000073c6 */ /* 0x004ea20000000000 */
[----:B------:R-:W-:Y:S01]  /*2a20*/  SEL R5, R5, RZ, P1 ;  /* 0x000000ff05057207 */ /* 0x000fe20000800000 */
[----:B--2---:R2:W-:Y:S01]  /*2a30*/  SYNCS.ARRIVE.TRANS64.ART0 RZ, [R2+URZ+0x70], R3 ;  /* 0x0000700302ff79a7 */ /* 0x0045e200085000ff */
[----:B-1----:R-:W-:-:S02]  /*2a40*/  ISETP.NE.AND P0, PT, R0, 0x1, PT ;  /* 0x000000010000780c */ /* 0x002fc40003f05270 */
[----:B--2---:R-:W-:-:S04]  /*2a50*/  SEL R3, RZ, 0x1, P1 ;  /* 0x00000001ff037807 */ /* 0x004fc80000800000 */
[----:B------:R-:W-:-:S07]  /*2a60*/  LOP3.LUT R4, R4, R3, RZ, 0x3c, !PT ;  /* 0x0000000304047212 */ /* 0x000fce00078e3cff */
[----:B------:R-:W-:Y:S05]  /*2a70*/  @!P0 BRA `(.L_x_46) ;  /* 0xfffffff400f08947 */ /* 0x000fea000383ffff */
.L_x_37:
[----:B------:R-:W-:-:S09]  /*2a80*/  UISETP.NE.AND UP0, UPT, UR73, URZ, UPT ;  /* 0x000000ff4900728c */ /* 0x000fd2000bf05270 */
[----:B------:R-:W-:Y:S05]  /*2a90*/  BRA.U UP0, `(.L_x_47) ;  /* 0x00000001006c7547 */ /* 0x000fea000b800000 */
[----:B------:R-:W-:Y:S01]  /*2aa0*/  USHF.L.U32 UR4, UR74, 0x1f, URZ ;  /* 0x0000001f4a047899 */ /* 0x000fe200080006ff */
[----:B------:R-:W-:-:S05]  /*2ab0*/  MOV R0, UR51 ;  /* 0x0000003300007c02 */ /* 0x000fca0008000f00 */
[----:B----4-:R-:W-:Y:S02]  /*2ac0*/  MOV R2, UR4 ;  /* 0x0000000400027c02 */ /* 0x010fe40008000f00 */
[----:B------:R-:W-:-:S04]  /*2ad0*/  MOV R3, UR4 ;  /* 0x0000000400037c02 */ /* 0x000fc80008000f00 */
[----:B------:R1:W2:Y:S03]  /*2ae0*/  SYNCS.PHASECHK.TRANS64.TRYWAIT P0, [R0+URZ+0x58], R3 ;  /* 0x00005803000075a7 */ /* 0x0002a600080011ff */
[----:B--2---:R-:W-:Y:S05]  /*2af0*/  @!P0 NANOSLEEP.SYNCS 0x989680 ;  /* 0x009896800000895d */ /* 0x004fea0003900000 */
[----:B------:R-:W2:Y:S02]  /*2b00*/  @!P0 SYNCS.PHASECHK.TRANS64 P0, [R0+URZ+0x58], R3 ;  /* 0x00005803000085a7 */ /* 0x000ea400080010ff */
[----:B--2---:R-:W-:Y:S05]  /*2b10*/  @P0 BRA `(.L_x_47) ;  /* 0x00000000004c0947 */ /* 0x004fea0003800000 */
.L_x_48:
[----:B--2---:R2:W4:Y:S02]  /*2b20*/  SYNCS.PHASECHK.TRANS64.TRYWAIT P0, [R0+URZ+0x58], R3 ;  /* 0x00005803000075a7 */ /* 0x00452400080011ff */
[----:B----4-:R-:W-:Y:S05]  /*2b30*/  @!P0 NANOSLEEP.SYNCS 0x989680 ;  /* 0x009896800000895d */ /* 0x010fea0003900000 */
[----:B------:R-:W4:Y:S02]  /*2b40*/  @!P0 SYNCS.PHASECHK.TRANS64 P0, [R0+URZ+0x58], R3 ;  /* 0x00005803000085a7 */ /* 0x000f2400080010ff */
[----:B----4-:R-:W-:Y:S05]  /*2b50*/  @!P0 BRA `(.L_x_48) ;  /* 0xfffffffc00f08947 */ /* 0x010fea000383ffff */
[----:B------:R-:W-:Y:S05]  /*2b60*/  BRA `(.L_x_47) ;  /* 0x0000000000387947 */ /* 0x000fea0003800000 */
.L_x_35:
[----:B------:R-:W-:-:S13]  /*2b70*/  ISETP.NE.AND P0, PT, R122, RZ, PT ;  /* 0x000000ff7a00720c */ /* 0x000fda0003f05270 */
[----:B------:R-:W-:Y:S05]  /*2b80*/  @P0 BRA `(.L_x_49) ;  /* 0x00000000002c0947 */ /* 0x000fea0003800000 */
[----:B------:R-:W4:Y:S01]  /*2b90*/  S2UR UR6, SR_CgaCtaId ;  /* 0x00000000000679c3 */ /* 0x000f220000008800 */
[----:B------:R-:W-:Y:S01]  /*2ba0*/  UMOV UR4, 0x400 ;  /* 0x0000040000047882 */ /* 0x000fe20000000000 */
[----:B------:R-:W-:Y:S01]  /*2bb0*/  UMOV UR5, 0x20 ;  /* 0x0000002000057882 */ /* 0x000fe20000000000 */
[----:B------:R-:W-:Y:S01]  /*2bc0*/  ELECT P0, URZ, PT ;  /* 0x0000000000ff782f */ /* 0x000fe20003800000 */
[----:B----4-:R-:W-:Y:S02]  /*2bd0*/  ULEA UR6, UR6, UR4, 0x18 ;  /* 0x0000000406067291 */ /* 0x010fe4000f8ec0ff */
[----:B------:R-:W-:-:S04]  /*2be0*/  UIADD3 UR4, UPT, UPT, -UR5, 0x100000, URZ ;  /* 0x0010000005047890 */ /* 0x000fc8000fffe1ff */
[----:B------:R-:W-:Y:S02]  /*2bf0*/  USHF.L.U32 UR5, UR4, 0xb, URZ ;  /* 0x0000000b04057899 */ /* 0x000fe400080006ff */
[----:B------:R-:W-:Y:S01]  /*2c00*/  USHF.L.U32 UR4, UR4, 0x1, URZ ;  /* 0x0000000104047899 */ /* 0x000fe200080006ff */
[----:B------:R-:W4:Y:S11]  /*2c10*/  FENCE.VIEW.ASYNC.S ;  /* 0x00000000000073c6 */ /* 0x000f360000000000 */
[----:B----4-:R4:W1:Y:S01]  /*2c20*/  SYNCS.EXCH.64 URZ, [UR6+0x80], UR4 ;  /* 0x0000800406ff75b2 */ /* 0x0108620008000100 */
[----:B------:R-:W-:Y:S01]  /*2c30*/  NOP ;  /* 0x0000000000007918 */ /* 0x000fe20000000000 */
.L_x_49:
[----:B------:R-:W-:Y:S01]  /*2c40*/  NOP ;  /* 0x0000000000007918 */ /* 0x000fe20000000000 */
.L_x_47:
[C---:B------:R-:W-:Y:S02]  /*2c50*/  ISETP.NE.AND P0, PT, R122.reuse, RZ, PT ;  /* 0x000000ff7a00720c */ /* 0x040fe40003f05270 */
[----:B------:R-:W-:-:S11]  /*2c60*/  ISETP.GT.AND P1, PT, R122, 0x3, PT ;  /* 0x000000037a00780c */ /* 0x000fd60003f24270 */
[----:B------:R-:W-:Y:S05]  /*2c70*/  @P0 BRA `(.L_x_50) ;  /* 0x00000000002c0947 */ /* 0x000fea0003800000 */
[----:B----4-:R-:W4:Y:S01]  /*2c80*/  S2UR UR6, SR_CgaCtaId ;  /* 0x00000000000679c3 */ /* 0x010f220000008800 */
        /* <DEDUP_REMOVED lines=8> */
[----:B----4-:R4:W2:Y:S01]  /*2d10*/  SYNCS.EXCH.64 URZ, [UR6+0x80], UR4 ;  /* 0x0000800406ff75b2 */ /* 0x0108a20008000100 */
[----:B------:R-:W-:Y:S01]  /*2d20*/  NOP ;  /* 0x0000000000007918 */ /* 0x000fe20000000000 */
.L_x_50:
[----:B------:R-:W-:Y:S01]  /*2d30*/  NOP ;  /* 0x0000000000007918 */ /* 0x000fe20000000000 */
[----:B------:R-:W-:Y:S01]  /*2d40*/  @P1 NOP ;  /* 0x0000000000001918 */ /* 0x000fe20000000000 */
[----:B------:R-:W-:Y:S05]  /*2d50*/  @P1 BRA `(.L_x_51) ;  /* 0x0000002800781947 */ /* 0x000fea0003800000 */
        /* <DEDUP_REMOVED lines=10> */
[----:B----4-:R4:W3:Y:S01]  /*2e00*/  SYNCS.EXCH.64 URZ, [UR6+0x80], UR4 ;  /* 0x0000800406ff75b2 */ /* 0x0108e20008000100 */
[----:B------:R-:W-:Y:S01]  /*2e10*/  NOP ;  /* 0x0000000000007918 */ /* 0x000fe20000000000 */
.L_x_52:
[----:B------:R-:W-:Y:S01]  /*2e20*/  NOP ;  /* 0x0000000000007918 */ /* 0x000fe20000000000 */
[----:B------:R-:W-:Y:S05]  /*2e30*/  @P0 BRA `(.L_x_53) ;  /* 0x00000004008c0947 */ /* 0x000fea0003800000 */
[----:B------:R-:W5:Y:S01]  /*2e40*/  S2R R5, SR_CgaCtaId ;  /* 0x0000000000057919 */ /* 0x000f620000008800 */
[----:B-123--:R-:W-:Y:S01]  /*2e50*/  NOP ;  /* 0x0000000000007918 */ /* 0x00efe20000000000 */
[----:B------:R-:W-:Y:S02]  /*2e60*/  MOV R0, 0x40 ;  /* 0x0000004000007802 */ /* 0x000fe40000000f00 */
[----:B------:R-:W-:Y:S02]  /*2e70*/  MOV R4, 0x400 ;  /* 0x0000040000047802 */ /* 0x000fe40000000f00 */
[C---:B-----5:R-:W-:Y:S02]  /*2e80*/  LEA R0, R5.reuse, R0, 0x18 ;  /* 0x0000000005007211 */ /* 0x060fe400078ec0ff */
[----:B------:R-:W-:-:S04]  /*2e90*/  LEA R4, R5, R4, 0x18 ;  /* 0x0000000405047211 */ /* 0x000fc800078ec0ff */
[----:B------:R-:W1:Y:S02]  /*2ea0*/  LDS.U8 R0, [R0] ;  /* 0x0000000000007984 */ /* 0x000e640000000000 */
[----:B-1----:R-:W-:-:S13]  /*2eb0*/  ISETP.NE.AND P0, PT, R0, RZ, PT ;  /* 0x000000ff0000720c */ /* 0x002fda0003f05270 */
[----:B------:R-:W-:Y:S05]  /*2ec0*/  @P0 BRA `(.L_x_54) ;  /* 0x0000000400500947 */ /* 0x000fea0003800000 */
[C---:B------:R-:W-:Y:S02]  /*2ed0*/  LOP3.LUT R0, R5.reuse, 0x1, RZ, 0xc0, !PT ;  /* 0x0000000105007812 */ /* 0x040fe400078ec0ff */
[----:B------:R-:W-:Y:S02]  /*2ee0*/  LOP3.LUT R10, R5, 0x1, RZ, 0x3c, !PT ;  /* 0x00000001050a7812 */ /* 0x000fe400078e3cff */
[----:B------:R-:W-:-:S13]  /*2ef0*/  ISETP.NE.U32.AND P1, PT, R0, 0x1, PT ;  /* 0x000000010000780c */ /* 0x000fda0003f25070 */
[----:B------:R-:W-:Y:S05]  /*2f00*/  @!P1 BRA `(.L_x_55) ;  /* 0x0000000000c49947 */ /* 0x000fea0003800000 */
[----:B------:R-:W-:Y:S01]  /*2f10*/  ELECT P0, URZ, PT ;  /* 0x0000000000ff782f */ /* 0x000fe20003800000 */
[----:B------:R-:W-:-:S12]  /*2f20*/  BSSY B0, `(.L_x_55) ;  /* 0x000002f000007945 */ /* 0x000fd80003800000 */
[----:B------:R-:W-:Y:S05]  /*2f30*/  @!P0 BRA `(.L_x_56) ;  /* 0x0000000000b48947 */ /* 0x000fea0003800000 */
[----:B----4-:R-:W-:-:S05]  /*2f40*/  UMOV UR4, 0x10 ;  /* 0x0000001000047882 */ /* 0x010fca0000000000 */
[----:B------:R-:W-:Y:S04]  /*2f50*/  DEPBAR.LE SB1, 0x36 ;  /* 0x00009d800000791a */ /* 0x000fe80000000000 */
[----:B------:R-:W1:Y:S02]  /*2f60*/  UTCATOMSWS.2CTA.FIND_AND_SET.ALIGN UP0, UR4, UR4 ;  /* 0x00000004000475e3 */ /* 0x000e640008200800 */
[----:B-1----:R-:W-:Y:S01]  /*2f70*/  PLOP3.LUT P0, PT, PT, PT, UP0, 0x80, 0x8 ;  /* 0x000000000008781c */ /* 0x002fe20003f0f008 */
[----:B------:R-:W-:-:S03]  /*2f80*/  IMAD.U32 R13, RZ, RZ, UR4 ;  /* 0x00000004ff0d7e24 */ /* 0x000fc6000f8e00ff */
[----:B------:R-:W-:-:S04]  /*2f90*/  SEL R0, RZ, 0xffffffff, !P0 ;  /* 0xffffffffff007807 */ /* 0x000fc80004000000 */
[----:B------:R-:W-:-:S13]  /*2fa0*/  ISETP.NE.AND P0, PT, R0, RZ, PT ;  /* 0x000000ff0000720c */ /* 0x000fda0003f05270 */
[----:B------:R-:W-:Y:S05]  /*2fb0*/  @P0 BRA `(.L_x_57) ;  /* 0x0000000000240947 */ /* 0x000fea0003800000 */
.L_x_58:
[----:B------:R-:W-:Y:S05]  /*2fc0*/  NANOSLEEP 0x64 ;  /* 0x000000640000795d */ /* 0x000fea0003800000 */
[----:B------:R-:W-:-:S05]  /*2fd0*/  UMOV UR4, 0x10 ;  /* 0x0000001000047882 */ /* 0x000fca0000000000 */
[----:B------:R-:W-:Y:S04]  /*2fe0*/  DEPBAR.LE SB1, 0x36 ;  /* 0x00009d800000791a */ /* 0x000fe80000000000 */
[----:B------:R-:W1:Y:S02]  /*2ff0*/  UTCATOMSWS.2CTA.FIND_AND_SET.ALIGN UP0, UR4, UR4 ;  /* 0x00000004000475e3 */ /* 0x000e640008200800 */
[----:B-1----:R-:W-:Y:S01]  /*3000*/  PLOP3.LUT P0, PT, PT, PT, UP0, 0x80, 0x8 ;  /* 0x000000000008781c */ /* 0x002fe20003f0f008 */
[----:B------:R-:W-:-:S03]  /*3010*/  IMAD.U32 R13, RZ, RZ, UR4 ;  /* 0x00000004ff0d7e24 */ /* 0x000fc6000f8e00ff */
[----:B------:R-:W-:-:S04]  /*3020*/  SEL R0, RZ, 0xffffffff, !P0 ;  /* 0xffffffffff007807 */ /* 0x000fc80004000000 */
[----:B------:R-:W-:-:S13]  /*3030*/  ISETP.NE.AND P0, PT, R0, RZ, PT ;  /* 0x000000ff0000720c */ /* 0x000fda0003f05270 */
[----:B------:R-:W-:Y:S05]  /*3040*/  @!P0 BRA `(.L_x_58) ;  /* 0xfffffffc00dc8947 */ /* 0x000fea000383ffff */
.L_x_57:
[----:B------:R-:W-:Y:S01]  /*3050*/  MOV R0, 0x60 ;  /* 0x0000006000007802 */ /* 0x000fe20000000f00 */
[----:B------:R-:W-:Y:S02]  /*3060*/  VIADD R7, R4, 0x88 ;  /* 0x0000008804077836 */ /* 0x000fe40000000000 */
[----:B------:R-:W-:Y:S01]  /*3070*/  IMAD.MOV.U32 R8, RZ, RZ, 0x4 ;  /* 0x00000004ff087424 */ /* 0x000fe200078e00ff */
[----:B------:R-:W-:Y:S02]  /*3080*/  LEA R11, R5, R0, 0x18 ;  /* 0x00000000050b7211 */ /* 0x000fe400078ec0ff */
[----:B------:R-:W-:-:S03]  /*3090*/  MOV R0, 0x58 ;  /* 0x0000005800007802 */ /* 0x000fc60000000f00 */
[----:B------:R-:W1:Y:S01]  /*30a0*/  LDS R14, [R11] ;  /* 0x000000000b0e7984 */ /* 0x000e620000000800 */
[----:B------:R-:W-:Y:S01]  /*30b0*/  LEA R3, R5, R0, 0x18 ;  /* 0x0000000005037211 */ /* 0x000fe200078ec0ff */
[----:B-1----:R-:W-:-:S04]  /*30c0*/  IMAD.U32 R14, R14, -0x80000000, RZ ;  /* 0x800000000e0e7824 */ /* 0x002fc800078e00ff */
[----:B------:R-:W1:Y:S02]  /*30d0*/  SYNCS.PHASECHK.TRANS64.TRYWAIT P0, [R3+URZ], R14 ;  /* 0x0000000e030075a7 */ /* 0x000e6400080011ff */
[----:B-1----:R-:W-:Y:S05]  /*30e0*/  @P0 BRA `(.L_x_59) ;  /* 0x0000000000080947 */ /* 0x002fea0003800000 */
[----:B------:R-:W1:Y:S02]  /*30f0*/  SYNCS.PHASECHK.TRANS64.TRYWAIT P0, [R3+URZ], R14 ;  /* 0x0000000e030075a7 */ /* 0x000e6400080011ff */
[----:B-1----:R-:W-:Y:S05]  /*3100*/  @!P0 BRA `(.L_x_60) ;  /* 0x0000002800c08947 */ /* 0x002fea0003800000 */
.L_x_59:
[C---:B-1----:R-:W-:Y:S01]  /*3110*/  PRMT R3, R10.reuse, 0x654, R3 ;  /* 0x000006540a037816 */ /* 0x042fe20000000003 */
[C---:B------:R-:W-:Y:S01]  /*3120*/  IMAD.SHL.U32 R9, R13.reuse, 0x20, RZ ;  /* 0x000000200d097824 */ /* 0x040fe200078e00ff */
[----:B------:R-:W-:Y:S01]  /*3130*/  PRMT R2, R10, 0x654, R7 ;  /* 0x000006540a027816 */ /* 0x000fe20000000007 */
[----:B------:R-:W-:Y:S01]  /*3140*/  IMAD.MOV.U32 R6, RZ, RZ, 0xffff ;  /* 0x0000ffffff067424 */ /* 0x000fe200078e00ff */
[----:B------:R1:W-:Y:S01]  /*3150*/  SYNCS.ARRIVE.TRANS64.RED RZ, [R3+URZ], R8 ;  /* 0x0000000803ff79a7 */ /* 0x0003e200080004ff */
[----:B------:R-:W-:Y:S01]  /*3160*/  IMAD.MOV.U32 R0, RZ, RZ, 0x1 ;  /* 0x00000001ff007424 */ /* 0x000fe200078e00ff */
[----:B------:R2:W-:Y:S01]  /*3170*/  STS [R4+0x88], R9 ;  /* 0x0000880904007388 */ /* 0x0005e20000000800 */
[----:B------:R-:W-:Y:S01]  /*3180*/  VIADD R7, R13, 0x10 ;  /* 0x000000100d077836 */ /* 0x000fe20000000000 */
[----:B------:R-:W-:Y:S02]  /*3190*/  SHF.L.U32 R6, R6, R13, RZ ;  /* 0x0000000d06067219 */ /* 0x000fe400000006ff */
[----:B------:R2:W-:Y:S02]  /*31a0*/  STAS [R2.64], R13 ;  /* 0x0000000d02007dbd */ /* 0x0005e4000c0008ff */
[----:B------:R-:W-:-:S04]  /*31b0*/  SHF.L.U32 R7, R0, R7, RZ ;  /* 0x0000000700077219 */ /* 0x000fc800000006ff */
[----:B------:R-:W-:Y:S02]  /*31c0*/  LOP3.LUT R6, R7, R6, RZ, 0xfc, !PT ;  /* 0x0000000607067212 */ /* 0x000fe400078efcff */
[----:B-1----:R-:W-:-:S04]  /*31d0*/  MOV R8, 0x50 ;  /* 0x0000005000087802 */ /* 0x002fc80000000f00 */
[----:B------:R-:W-:-:S05]  /*31e0*/  LEA R7, R5, R8, 0x18 ;  /* 0x0000000805077211 */ /* 0x000fca00078ec0ff */
[----:B------:R2:W-:Y:S04]  /*31f0*/  ATOMS.OR RZ, [R7], R6 ;  /* 0x0000000607ff738c */ /* 0x0005e80003000000 */
[----:B------:R2:W-:Y:S02]  /*3200*/  ATOMS.XOR RZ, [R11], R0 ;  /* 0x000000000bff738c */ /* 0x0005e40003800000 */
.L_x_56:
[----:B----4-:R-:W-:Y:S05]  /*3210*/  BSYNC B0 ;  /* 0x0000000000007941 */ /* 0x010fea0003800000 */
.L_x_55:
[----:B------:R-:W-:Y:S05]  /*3220*/  @P1 BRA `(.L_x_61) ;  /* 0x0000000000881947 */ /* 0x000fea0003800000 */
[----:B------:R-:W-:Y:S05]  /*3230*/  WARPSYNC.ALL ;  /* 0x0000000000007948 */ /* 0x000fea0003800000 */
[----:B------:R-:W-:Y:S01]  /*3240*/  NOP ;  /* 0x0000000000007918 */ /* 0x000fe20000000000 */
[----:B------:R-:W-:-:S13]  /*3250*/  ELECT P0, URZ, PT ;  /* 0x0000000000ff782f */ /* 0x000fda0003800000 */
[----:B------:R-:W-:Y:S05]  /*3260*/  @!P0 BRA `(.L_x_61) ;  /* 0x0000000000788947 */ /* 0x000fea0003800000 */
[----:B--2---:R-:W-:Y:S02]  /*3270*/  MOV R0, 0x60 ;  /* 0x0000006000007802 */ /* 0x004fe40000000f00 */
[----:B----4-:R-:W-:Y:S02]  /*3280*/  MOV R2, 0x58 ;  /* 0x0000005800027802 */ /* 0x010fe40000000f00 */
[C---:B------:R-:W-:Y:S02]  /*3290*/  LEA R7, R5.reuse, R0, 0x18 ;  /* 0x0000000005077211 */ /* 0x040fe400078ec0ff */
[----:B------:R-:W-:-:S03]  /*32a0*/  LEA R3, R5, R2, 0x18 ;  /* 0x0000000205037211 */ /* 0x000fc600078ec0ff */
[----:B------:R-:W1:Y:S02]  /*32b0*/  LDS R0, [R7] ;  /* 0x0000000007007984 */ /* 0x000e640000000800 */
[----:B-1----:R-:W-:-:S04]  /*32c0*/  IMAD.U32 R8, R0, -0x80000000, RZ ;  /* 0x8000000000087824 */ /* 0x002fc800078e00ff */
[----:B------:R-:W1:Y:S02]  /*32d0*/  SYNCS.PHASECHK.TRANS64.TRYWAIT P0, [R3+URZ], R8 ;  /* 0x00000008030075a7 */ /* 0x000e6400080011ff */
[----:B-1----:R-:W-:Y:S05]  /*32e0*/  @P0 BRA `(.L_x_62) ;  /* 0x0000000000080947 */ /* 0x002fea0003800000 */
[----:B------:R-:W1:Y:S02]  /*32f0*/  SYNCS.PHASECHK.TRANS64.TRYWAIT P0, [R3+URZ], R8 ;  /* 0x00000008030075a7 */ /* 0x000e6400080011ff */
[----:B-1----:R-:W-:Y:S05]  /*3300*/  @!P0 BRA `(.L_x_63) ;  /* 0x0000002800588947 */ /* 0x002fea0003800000 */
.L_x_62:
[----:B------:R-:W2:Y:S01]  /*3310*/  LDS R13, [R4+0x88] ;  /* 0x00008800040d7984 */ /* 0x000ea20000000800 */
[----:B------:R-:W-:Y:S01]  /*3320*/  IMAD.MOV.U32 R2, RZ, RZ, 0xffff ;  /* 0x0000ffffff027424 */ /* 0x000fe200078e00ff */
[----:B-1----:R-:W-:Y:S01]  /*3330*/  PRMT R3, R10, 0x654, R3 ;  /* 0x000006540a037816 */ /* 0x002fe20000000003 */
[----:B------:R-:W-:Y:S02]  /*3340*/  IMAD.MOV.U32 R0, RZ, RZ, 0x1 ;  /* 0x00000001ff007424 */ /* 0x000fe400078e00ff */
[C---:B--2---:R-:W-:Y:S01]  /*3350*/  IMAD.SHL.U32 R11, R13.reuse, 0x20, RZ ;  /* 0x000000200d0b7824 */ /* 0x044fe200078e00ff */
[----:B------:R-:W-:Y:S01]  /*3360*/  SHF.L.U32 R2, R2, R13, RZ ;  /* 0x0000000d02027219 */ /* 0x000fe200000006ff */
[----:B------:R-:W-:-:S03]  /*3370*/  VIADD R9, R13, 0x10 ;  /* 0x000000100d097836 */ /* 0x000fc60000000000 */
[----:B------:R1:W-:Y:S01]  /*3380*/  STS [R4+0x88], R11 ;  /* 0x0000880b04007388 */ /* 0x0003e20000000800 */
[----:B------:R-:W-:Y:S02]  /*3390*/  MOV R6, 0x50 ;  /* 0x0000005000067802 */ /* 0x000fe40000000f00 */
[----:B------:R-:W-:Y:S02]  /*33a0*/  SHF.L.U32 R9, R0, R9, RZ ;  /* 0x0000000900097219 */ /* 0x000fe400000006ff */
[----:B------:R-:W-:Y:S02]  /*33b0*/  LEA R5, R5, R6, 0x18 ;  /* 0x0000000605057211 */ /* 0x000fe400078ec0ff */
[----:B------:R-:W-:-:S05]  /*33c0*/  LOP3.LUT R2, R9, R2, RZ, 0xfc, !PT ;  /* 0x0000000209027212 */ /* 0x000fca00078efcff */
[----:B------:R1:W-:Y:S01]  /*33d0*/  ATOMS.OR RZ, [R5], R2 ;  /* 0x0000000205ff738c */ /* 0x0003e20003000000 */
[----:B------:R1:W-:Y:S03]  /*33e0*/  SYNCS.ARRIVE.TRANS64.RED.A1T0 RZ, [R3+URZ], RZ ;  /* 0x000000ff03ff79a7 */ /* 0x0003e600081004ff */
[----:B------:R1:W-:Y:S01]  /*33f0*/  ATOMS.XOR RZ, [R7], R0 ;  /* 0x0000000007ff738c */ /* 0x0003e20003800000 */
[----:B------:R-:W-:Y:S05]  /*3400*/  BRA `(.L_x_61) ;  /* 0x0000000000107947 */ /* 0x000fea0003800000 */
.L_x_54:
[----:B------:R-:W-:Y:S02]  /*3410*/  MOV R3, 0xffffffff ;  /* 0xffffffff00037802 */ /* 0x000fe40000000f00 */
[----:B----4-:R-:W-:-:S03]  /*3420*/  MOV R2, 0x3450 ;  /* 0x0000345000027802 */ /* 0x010fc60000000f00 */
[----:B------:R1:W-:Y:S04]  /*3430*/  STS [R4+0x88], R3 ;  /* 0x0000880304007388 */ /* 0x0003e80000000800 */
[----:B-1----:R-:W-:Y:S05]  /*3440*/  CALL.REL.NOINC `($__internal_1_$__cuda_sm10x_tcgen05_guardrail_trap_phase_invalid_during_alloc) ;  /* 0x0000002800847944 */ /* 0x002fea0003c00000 */
.L_x_61:
[----:B------:R-:W-:Y:S05]  /*3450*/  WARPSYNC.ALL ;  /* 0x0000000000007948 */ /* 0x000fea0003800000 */
[----:B------:R-:W-:Y:S01]  /*3460*/  NOP ;  /* 0x0000000000007918 */ /* 0x000fe20000000000 */
.L_x_53:
[----:B----4-:R-:W4:Y:S08]  /*3470*/  S2UR UR4, SR_CgaCtaId ;  /* 0x00000000000479c3 */ /* 0x010f300000008800 */
[----:B-123--:R-:W-:Y:S01]  /*3480*/  BAR.SYNC.DEFER_BLOCKING 0x3, 0xa0 ;  /* 0x00c2800000007b1d */ /* 0x00efe20000010000 */
[----:B------:R-:W-:Y:S01]  /*3490*/  MOV R87, 0x400 ;  /* 0x0000040000577802 */ /* 0x000fe20000000f00 */
[----:B----4-:R-:W-:-:S05]  /*34a0*/  IMAD.U32 R86, RZ, RZ, UR4 ;  /* 0x00000004ff567e24 */ /* 0x010fca000f8e00ff */
[----:B------:R-:W-:-:S05]  /*34b0*/  LEA R87, R86, R87, 0x18 ;  /* 0x0000005756577211 */ /* 0x000fca00078ec0ff */
[----:B------:R1:W2:Y:S01]  /*34c0*/  LDS R121, [R87+0x88] ;  /* 0x0000880057797984 */ /* 0x0002a20000000800 */
[----:B------:R-:W3:Y:S02]  /*34d0*/  SYNCS.PHASECHK.TRANS64.TRYWAIT P0, [R87+URZ+0x60], RZ ;  /* 0x000060ff570075a7 */ /* 0x000ee400080011ff */
[----:B-123--:R-:W-:Y:S05]  /*34e0*/  @!P0 BRA `(.L_x_64) ;  /* 0x0000002400f88947 */ /* 0x00efea0003800000 */
.L_x_107:
[----:B------:R-:W2:Y:S01]  /*34f0*/  LDS.128 R88, [R87+0x34410] ;  /* 0x0344100057587984 */ /* 0x000ea20000000c00 */
[----:B------:R-:W-:Y:S01]  /*3500*/  HFMA2 R0, -RZ, RZ, 0, 5.9604644775390625e-08 ;  /* 0x00000001ff007431 */ /* 0x000fe200000001ff */
[----:B------:R3:W-:Y:S06]  /*3510*/  MEMBAR.ALL.CTA ;  /* 0x0000000000007992 */ /* 0x0007ec0000008000 */
[----:B---3--:R-:W3:Y:S02]  /*3520*/  FENCE.VIEW.ASYNC.S ;  /* 0x00000000000073c6 */ /* 0x008ee40000000000 */
[----:B---3--:R3:W-:Y:S01]  /*3530*/  SYNCS.ARRIVE.TRANS64.ART0 RZ, [R87+URZ+0x70], R0 ;  /* 0x0000700057ff79a7 */ /* 0x0087e200085000ff */
[----:B--2---:R-:W-:-:S13]  /*3540*/  ISETP.NE.AND P0, PT, R91, 0x1, PT ;  /* 0x000000015b00780c */ /* 0x004fda0003f05270 */
[----:B---3--:R-:W-:Y:S05]  /*3550*/  @P0 BRA `(.L_x_65) ;  /* 0x0000001c00400947 */ /* 0x008fea0003800000 */
[----:B------:R-:W-:Y:S01]  /*3560*/  R2UR UR5, R124 ;  /* 0x000000007c0572ca */ /* 0x000fe200000e0000 */
[----:B------:R-:W-:Y:S01]  /*3570*/  IMAD.SHL.U32 R3, R106, 0x80, RZ ;  /* 0x000000806a037824 */ /* 0x000fe200078e00ff */
[----:B------:R-:W-:Y:S01]  /*3580*/  SHF.R.U32.HI R112, RZ, 0x5, R106 ;  /* 0x00000005ff707819 */ /* 0x000fe2000001166a */
[----:B------:R-:W-:Y:S01]  /*3590*/  VIADD R104, R87, 0x58 ;  /* 0x0000005857687836 */ /* 0x000fe20000000000 */
[----:B------:R-:W-:Y:S01]  /*35a0*/  R2UR UR4, R123 ;  /* 0x000000007b0472ca */ /* 0x000fe200000e0000 */
[----:B------:R-:W2:Y:S01]  /*35b0*/  S2UR UR7, SR_CgaCtaId ;  /* 0x00000000000779c3 */ /* 0x000ea20000008800 */
[----:B------:R-:W-:Y:S01]  /*35c0*/  LOP3.LUT R3, R3, 0xf80, RZ, 0xc0, !PT ;  /* 0x00000f8003037812 */ /* 0x000fe200078ec0ff */
[----:B------:R-:W3:Y:S01]  /*35d0*/  S2R R105, SR_LANEID ;  /* 0x0000000000697919 */ /* 0x000ee20000000000 */
[----:B------:R-:W-:Y:S01]  /*35e0*/  IMAD R120, R122, 0x4, R87 ;  /* 0x000000047a787824 */ /* 0x000fe200078e0257 */
[----:B------:R-:W4:Y:S01]  /*35f0*/  LDCU.64 UR10, c[0x0][0x348] ;  /* 0x00006900ff0a77ac */ /* 0x000f220008000a00 */
[----:B------:R-:W-:-:S02]  /*3600*/  IMAD.MOV.U32 R110, RZ, RZ, 0x1 ;  /* 0x00000001ff6e7424 */ /* 0x000fc400078e00ff */
[----:B------:R-:W-:Y:S01]  /*3610*/  IMAD R4, R112, 0x1000, R3 ;  /* 0x0000100070047824 */ /* 0x000fe200078e0203 */
[C---:B------:R-:W-:Y:S01]  /*3620*/  ISETP.NE.AND P0, PT, R86.reuse, UR5, PT ;  /* 0x0000000556007c0c */ /* 0x040fe2000bf05270 */
[----:B------:R-:W-:Y:S02]  /*3630*/  IMAD.MOV.U32 R108, RZ, RZ, RZ ;  /* 0x000000ffff6c7224 */ /* 0x000fe400078e00ff */
[----:B------:R-:W-:Y:S01]  /*3640*/  IMAD.IADD R4, R87, 0x1, R4 ;  /* 0x0000000157047824 */ /* 0x000fe200078e0204 */
[----:B------:R-:W-:Y:S01]  /*3650*/  ISETP.LT.AND P0, PT, R86, RZ, P0 ;  /* 0x000000ff5600720c */ /* 0x000fe20000701270 */
[----:B------:R-:W-:Y:S01]  /*3660*/  USHF.R.U32.HI UR4, URZ, 0x1, UR4 ;  /* 0x00000001ff047899 */ /* 0x000fe20008011604 */
[----:B------:R-:W-:Y:S02]  /*3670*/  IMAD.MOV.U32 R107, RZ, RZ, RZ ;  /* 0x000000ffff6b7224 */ /* 0x000fe400078e00ff */
[C---:B------:R-:W-:Y:S01]  /*3680*/  VIADD R2, R4.reuse, 0x430 ;  /* 0x0000043004027836 */ /* 0x040fe20000000000 */
[----:B------:R-:W-:Y:S01]  /*3690*/  UIADD3 UR5, UPT, UPT, UR4, -0x1, URZ ;  /* 0xffffffff04057890 */ /* 0x000fe2000fffe0ff */
[----:B------:R-:W-:-:S02]  /*36a0*/  VIADD R5, R4, 0x420 ;  /* 0x0000042004057836 */ /* 0x000fc40000000000 */
[----:B------:R-:W-:Y:S01]  /*36b0*/  VIADD R6, R4, 0x410 ;  /* 0x0000041004067836 */ /* 0x000fe20000000000 */
[----:B------:R-:W-:Y:S02]  /*36c0*/  SHF.R.U32.HI R119, RZ, 0x3, R2 ;  /* 0x00000003ff777819 */ /* 0x000fe40000011602 */
[----:B------:R-:W-:Y:S01]  /*36d0*/  SHF.R.U32.HI R118, RZ, 0x3, R5 ;  /* 0x00000003ff767819 */ /* 0x000fe20000011605 */
[----:B------:R-:W-:Y:S01]  /*36e0*/  IMAD.U32 R3, RZ, RZ, UR5 ;  /* 0x00000005ff037e24 */ /* 0x000fe2000f8e00ff */
[----:B------:R-:W-:Y:S01]  /*36f0*/  LOP3.LUT R119, R2, 0x70, R119, 0x78, !PT ;  /* 0x0000007002777812 */ /* 0x000fe200078e7877 */
[----:B------:R-:W-:Y:S01]  /*3700*/  VIADD R2, R4, 0x470 ;  /* 0x0000047004027836 */ /* 0x000fe20000000000 */
[----:B------:R-:W-:Y:S01]  /*3710*/  LOP3.LUT R118, R5, 0x70, R118, 0x78, !PT ;  /* 0x0000007005767812 */ /* 0x000fe200078e7876 */
[----:B------:R-:W-:Y:S01]  /*3720*/  @!P0 IMAD R3, RZ, RZ, UR4 ;  /* 0x00000004ff038e24 */ /* 0x000fe2000f8e02ff */
[----:B------:R-:W-:Y:S02]  /*3730*/  LOP3.LUT R5, R106, 0x1f, RZ, 0xc0, !PT ;  /* 0x0000001f6a057812 */ /* 0x000fe400078ec0ff */
[----:B------:R-:W-:Y:S01]  /*3740*/  SHF.R.U32.HI R115, RZ, 0x3, R2 ;  /* 0x00000003ff737819 */ /* 0x000fe20000011602 */
[----:B------:R-:W-:Y:S01]  /*3750*/  IMAD.IADD R3, R3, 0x1, R3 ;  /* 0x0000000103037824 */ /* 0x000fe200078e0203 */
[----:B------:R-:W-:-:S02]  /*3760*/  SHF.R.U32.HI R117, RZ, 0x3, R6 ;  /* 0x00000003ff757819 */ /* 0x000fc40000011606 */
[----:B------:R-:W-:Y:S01]  /*3770*/  LOP3.LUT R115, R2, 0x70, R115, 0x78, !PT ;  /* 0x0000007002737812 */ /* 0x000fe200078e7873 */
[----:B------:R-:W-:Y:S01]  /*3780*/  IMAD R2, R112, 0x20, R5 ;  /* 0x0000002070027824 */ /* 0x000fe200078e0205 */
[----:B------:R-:W-:Y:S01]  /*3790*/  PRMT R104, R3, 0x654, R104 ;  /* 0x0000065403687816 */ /* 0x000fe20000000068 */
[----:B------:R-:W-:Y:S01]  /*37a0*/  VIADD R3, R4, 0x400 ;  /* 0x0000040004037836 */ /* 0x000fe20000000000 */
[----:B------:R-:W-:Y:S01]  /*37b0*/  LOP3.LUT R117, R6, 0x70, R117, 0x78, !PT ;  /* 0x0000007006757812 */ /* 0x000fe200078e7875 */
[----:B------:R-:W-:Y:S02]  /*37c0*/  IMAD.SHL.U32 R2, R2, 0x20, RZ ;  /* 0x0000002002027824 */ /* 0x000fe400078e00ff */
[----:B------:R-:W-:Y:S01]  /*37d0*/  VIADD R6, R4, 0x450 ;  /* 0x0000045004067836 */ /* 0x000fe20000000000 */
[----:B------:R-:W-:Y:S01]  /*37e0*/  SHF.R.U32.HI R116, RZ, 0x3, R3 ;  /* 0x00000003ff747819 */ /* 0x000fe20000011603 */
[----:B------:R-:W-:Y:S01]  /*37f0*/  IMAD R112, R112, 0x200000, R121 ;  /* 0x0020000070707824 */ /* 0x000fe200078e0279 */
[----:B------:R-:W-:-:S02]  /*3800*/  LOP3.LUT R2, R2, 0xffff, RZ, 0xc0, !PT ;  /* 0x0000ffff02027812 */ /* 0x000fc400078ec0ff */
[----:B------:R-:W-:Y:S01]  /*3810*/  LOP3.LUT R116, R3, 0x70, R116, 0x78, !PT ;  /* 0x0000007003747812 */ /* 0x000fe200078e7874 */
[C---:B------:R-:W-:Y:S01]  /*3820*/  VIADD R3, R4.reuse, 0x460 ;  /* 0x0000046004037836 */ /* 0x040fe20000000000 */
[----:B------:R-:W-:Y:S01]  /*3830*/  SHF.R.U32.HI R2, RZ, 0x1, R2 ;  /* 0x00000001ff027819 */ /* 0x000fe20000011602 */
[----:B------:R-:W-:Y:S01]  /*3840*/  VIADD R4, R4, 0x440 ;  /* 0x0000044004047836 */ /* 0x000fe20000000000 */
[----:B------:R-:W-:Y:S02]  /*3850*/  SHF.R.U32.HI R113, RZ, 0x3, R6 ;  /* 0x00000003ff717819 */ /* 0x000fe40000011606 */
[----:B------:R-:W-:Y:S02]  /*3860*/  LOP3.LUT R2, R2, 0xffff, RZ, 0xc0, !PT ;  /* 0x0000ffff02027812 */ /* 0x000fe400078ec0ff */
[----:B------:R-:W-:Y:S02]  /*3870*/  SHF.R.U32.HI R114, RZ, 0x3, R3 ;  /* 0x00000003ff727819 */ /* 0x000fe40000011603 */
[----:B------:R-:W-:Y:S01]  /*3880*/  SHF.R.U32.HI R111, RZ, 0x3, R4 ;  /* 0x00000003ff6f7819 */ /* 0x000fe20000011604 */
[----:B------:R-:W-:Y:S01]  /*3890*/  IMAD.IADD R109, R87, 0x1, R2 ;  /* 0x00000001576d7824 */ /* 0x000fe200078e0202 */
[----:B------:R-:W-:-:S02]  /*38a0*/  LOP3.LUT R114, R3, 0x70, R114, 0x78, !PT ;  /* 0x0000007003727812 */ /* 0x000fc400078e7872 */
[----:B------:R-:W-:Y:S02]  /*38b0*/  LOP3.LUT R113, R6, 0x70, R113, 0x78, !PT ;  /* 0x0000007006717812 */ /* 0x000fe400078e7871 */
[----:B--234-:R-:W-:-:S07]  /*38c0*/  LOP3.LUT R111, R4, 0x70, R111, 0x78, !PT ;  /* 0x00000070046f7812 */ /* 0x01cfce00078e786f */
.L_x_78:
[----:B------:R-:W2:Y:S01]  /*38d0*/  LDC.64 R6, c[0x0][0x750] ;  /* 0x0001d400ff067b82 */ /* 0x000ea20000000a00 */
[----:B------:R-:W3:Y:S01]  /*38e0*/  LDCU.64 UR4, c[0x0][0x358] ;  /* 0x00006b00ff0477ac */ /* 0x000ee20008000a00 */
[----:B------:R-:W-:-:S05]  /*38f0*/  IMAD.SHL.U32 R3, R88, 0x100, RZ ;  /* 0x0000010058037824 */ /* 0x000fca00078e00ff */
[----:B------:R-:W-:Y:S01]  /*3900*/  LEA.HI.SX32 R2, R3, R106, 0x1f ;  /* 0x0000006a03027211 */ /* 0x000fe200078ffaff */
[----:B------:R-:W4:Y:S01]  /*3910*/  LDC.64 R4, c[0x0][0x758] ;  /* 0x0001d600ff047b82 */ /* 0x000f220000000a00 */
[----:B--2---:R-:W-:-:S05]  /*3920*/  IMAD.WIDE R6, R90, 0x4, R6 ;  /* 0x000000045a067825 */ /* 0x004fca00078e0206 */
[----:B---3--:R2:W5:Y:S01]  /*3930*/  LDG.E R126, desc[UR4][R6.64] ;  /* 0x00000004067e7981 */ /* 0x008562000c1e1900 */
[----:B----4-:R-:W-:-:S04]  /*3940*/  IMAD.WIDE R8, R2, 0x4, R4 ;  /* 0x0000000402087825 */ /* 0x010fc800078e0204 */
[----:B------:R-:W-:Y:S01]  /*3950*/  IMAD.U32 R2, R107, -0x80000000, RZ ;  /* 0x800000006b027824 */ /* 0x000fe200078e00ff */
[----:B------:R2:W5:Y:S03]  /*3960*/  LDG.E R125, desc[UR4][R8.64] ;  /* 0x00000004087d7981 */ /* 0x000566000c1e1900 */
[----:B------:R-:W3:Y:S01]  /*3970*/  SYNCS.PHASECHK.TRANS64.TRYWAIT P0, [R87+URZ+0x50], R2 ;  /* 0x00005002570075a7 */ /* 0x000ee200080011ff */
[----:B------:R-:W-:-:S04]  /*3980*/  LEA.HI R4, R88, R88, RZ, 0x1 ;  /* 0x0000005858047211 */ /* 0x000fc800078f08ff */
[----:B------:R-:W-:-:S04]  /*3990*/  LOP3.LUT R3, R4, 0xfffffffe, RZ, 0xc0, !PT ;  /* 0xfffffffe04037812 */ /* 0x000fc800078ec0ff */
[----:B------:R-:W-:-:S04]  /*39a0*/  ISETP.NE.AND P1, PT, R88, R3, PT ;  /* 0x000000035800720c */ /* 0x000fc80003f25270 */
[----:B------:R-:W-:Y:S02]  /*39b0*/  ISETP.LT.AND P1, PT, R88, RZ, P1 ;  /* 0x000000ff5800720c */ /* 0x000fe40000f21270 */
[----:B------:R-:W-:Y:S01]  /*39c0*/  SHF.R.U32.HI R3, RZ, 0x1, R4 ;  /* 0x00000001ff037819 */ /* 0x000fe20000011604 */
[----:B------:R-:W-:-:S03]  /*39d0*/  IMAD.MOV.U32 R103, RZ, RZ, R90 ;  /* 0x000000ffff677224 */ /* 0x000fc600078e005a */
[----:B------:R-:W-:-:S07]  /*39e0*/  IADD3 R128, PT, PT, R3, -0x1, RZ ;  /* 0xffffffff03807810 */ /* 0x000fce0007ffe0ff */
[----:B------:R-:W-:Y:S01]  /*39f0*/  @!P1 IADD3 R128, PT, PT, R3, RZ, RZ ;  /* 0x000000ff03809210 */ /* 0x000fe20007ffe0ff */
[----:B--23--:R-:W-:Y:S06]  /*3a00*/  @!P0 BRA `(.L_x_66) ;  /* 0x0000002000c48947 */ /* 0x00cfec0003800000 */
.L_x_109:
[----:B------:R-:W-:Y:S01]  /*3a10*/  SHF.R.S32.HI R102, RZ, 0x1f, R90 ;  /* 0x0000001fff667819 */ /* 0x000fe2000001145a */
[C---:B------:R-:W-:Y:S01]  /*3a20*/  IMAD R127, R107.reuse, 0xd0, R112 ;  /* 0x000000d06b7f7824 */ /* 0x040fe200078e0270 */
[----:B------:R-:W-:Y:S01]  /*3a30*/  ISETP.NE.AND P4, PT, R107, RZ, PT ;  /* 0x000000ff6b00720c */ /* 0x000fe20003f85270 */
[----:B------:R-:W-:Y:S01]  /*3a40*/  IMAD.MOV.U32 R132, RZ, RZ, RZ ;  /* 0x000000ffff847224 */ /* 0x000fe200078e00ff */
[----:B------:R-:W-:Y:S01]  /*3a50*/  CS2R R130, SRZ ;  /* 0x0000000000827805 */ /* 0x000fe2000001ff00 */
[----:B------:R-:W-:Y:S01]  /*3a60*/  IMAD.MOV.U32 R129, RZ, RZ, RZ ;  /* 0x000000ffff817224 */ /* 0x000fe200078e00ff */
[----:B------:R-:W-:-:S09]  /*3a70*/  LEA R128, R128, UR76, 0x8 ;  /* 0x0000004c80807c11 */ /* 0x000fd2000f8e40ff */
.L_x_73:
[----:B--2---:R-:W-:Y:S01]  /*3a80*/  IADD3 R3, PT, PT, R131, 0x3, RZ ;  /* 0x0000000383037810 */ /* 0x004fe20007ffe0ff */
[----:B------:R-:W-:Y:S05]  /*3a90*/  WARPSYNC.ALL ;  /* 0x0000000000007948 */ /* 0x000fea0003800000 */
[----:B------:R-:W-:Y:S01]  /*3aa0*/  NOP ;  /* 0x0000000000007918 */ /* 0x000fe20000000000 */
[----:B------:R-:W-:Y:S01]  /*3ab0*/  SEL R88, R3, R130, !P4 ;  /* 0x0000008203587207 */ /* 0x000fe20006000000 */
[----:B------:R-:W-:Y:S01]  /*3ac0*/  BSSY.RECONVERGENT B0, `(.L_x_67) ;  /* 0x000003a000007945 */ /* 0x000fe20003800200 */
[----:B------:R-:W-:Y:S02]  /*3ad0*/  ISETP.NE.AND P0, PT, R129, RZ, PT ;  /* 0x000000ff8100720c */ /* 0x000fe40003f05270 */
[----:B------:R-:W-:-:S04]  /*3ae0*/  SHF.L.U32 R90, R88, 0x6, RZ ;  /* 0x00000006585a7819 */ /* 0x000fc800000006ff */
[----:B------:R-:W-:-:S04]  /*3af0*/  IADD3 R2, PT, PT, R127, R90, RZ ;  /* 0x0000005a7f027210 */ /* 0x000fc80007ffe0ff */
[----:B------:R-:W-:-:S13]  /*3b00*/  R2UR UR4, R2 ;  /* 0x00000000020472ca */ /* 0x000fda00000e0000 */
[----:B------:R-:W2:Y:S01]  /*3b10*/  LDTM.x32 R36, tmem[UR4+0x20] ;  /* 0x00002004002479ee */ /* 0x000ea200082c0000 */
[----:B------:R-:W-:-:S13]  /*3b20*/  R2UR UR4, R2 ;  /* 0x00000000020472ca */ /* 0x000fda00000e0000 */
[----:B------:R-:W3:Y:S01]  /*3b30*/  LDTM.x32 R4, tmem[UR4] ;  /* 0x00000004000479ee */ /* 0x000ee200082c0000 */
[-C--:B--2--5:R-:W-:Y:S02]  /*3b40*/  FMUL2 R2, R36.F32x2.HI_LO, R126.reuse.F32 ;  /* 0x0000007e2402724a */ /* 0x0a4fe40001000000 */
[-C--:B------:R-:W-:Y:S02]  /*3b50*/  FMUL2 R36, R40.F32x2.HI_LO, R126.reuse.F32 ;  /* 0x0000007e2824724a */ /* 0x080fe40001000000 */
[-C--:B------:R-:W-:Y:S02]  /*3b60*/  FMUL2 R40, R44.F32x2.HI_LO, R126.reuse.F32 ;  /* 0x0000007e2c28724a */ /* 0x080fe40001000000 */
[-C--:B------:R-:W-:Y:S02]  /*3b70*/  FMUL2 R44, R48.F32x2.HI_LO, R126.reuse.F32 ;  /* 0x0000007e302c724a */ /* 0x080fe40001000000 */
[-C--:B------:R-:W-:Y:S02]  /*3b80*/  FMUL2 R48, R52.F32x2.HI_LO, R126.reuse.F32 ;  /* 0x0000007e3430724a */ /* 0x080fe40001000000 */
[----:B------:R-:W-:-:S02]  /*3b90*/  FMUL2 R38, R38.F32x2.HI_LO, R126.F32 ;  /* 0x0000007e2626724a */ /* 0x000fc40001000000 */
[-C--:B------:R-:W-:Y:S02]  /*3ba0*/  FMUL2 R42, R42.F32x2.HI_LO, R126.reuse.F32 ;  /* 0x0000007e2a2a724a */ /* 0x080fe40001000000 */
[-C--:B------:R-:W-:Y:S02]  /*3bb0*/  FMUL2 R46, R46.F32x2.HI_LO, R126.reuse.F32 ;  /* 0x0000007e2e2e724a */ /* 0x080fe40001000000 */
[-C--:B------:R-:W-:Y:S02]  /*3bc0*/  FMUL2 R50, R50.F32x2.HI_LO, R126.reuse.F32 ;  /* 0x0000007e3232724a */ /* 0x080fe40001000000 */
[-C--:B------:R-:W-:Y:S02]  /*3bd0*/  FMUL2 R54, R54.F32x2.HI_LO, R126.reuse.F32 ;  /* 0x0000007e3636724a */ /* 0x080fe40001000000 */
[-C--:B------:R-:W-:Y:S02]  /*3be0*/  FMUL2 R52, R56.F32x2.HI_LO, R126.reuse.F32 ;  /* 0x0000007e3834724a */ /* 0x080fe40001000000 */
[----:B------:R-:W-:-:S02]  /*3bf0*/  FMUL2 R58, R58.F32x2.HI_LO, R126.F32 ;  /* 0x0000007e3a3a724a */ /* 0x000fc40001000000 */
[-C--:B------:R-:W-:Y:S02]  /*3c00*/  FMUL2 R56, R60.F32x2.HI_LO, R126.reuse.F32 ;  /* 0x0000007e3c38724a */ /* 0x080fe40001000000 */
[-C--:B------:R-:W-:Y:S02]  /*3c10*/  FMUL2 R60, R64.F32x2.HI_LO, R126.reuse.F32 ;  /* 0x0000007e403c724a */ /* 0x080fe40001000000 */
[----:B---3--:R-:W-:Y:S01]  /*3c20*/  FMUL2 R70, R8.F32x2.HI_LO, R126.F32 ;  /* 0x0000007e0846724a */ /* 0x008fe20001000000 */
[----:B------:R-:W-:Y:S01]  /*3c30*/  F2FP.BF16.F32.PACK_AB R8, R3, R2 ;  /* 0x000000020308723e */ /* 0x000fe200000010ff */
[----:B------:R-:W-:Y:S01]  /*3c40*/  FMUL2 R72, R10.F32x2.HI_LO, R126.F32 ;  /* 0x0000007e0a48724a */ /* 0x000fe20001000000 */
        /* <DEDUP_REMOVED lines=21> */
[----:B------:R-:W-:-:S02]  /*3da0*/  FMUL2 R24, R24.F32x2.HI_LO, R126.F32 ;  /* 0x0000007e1818724a */ /* 0x000fc40001000000 */
[-C--:B------:R-:W-:Y:S02]  /*3db0*/  FMUL2 R26, R26.F32x2.HI_LO, R126.reuse.F32 ;  /* 0x0000007e1a1a724a */ /* 0x080fe40001000000 */
[-C--:B------:R-:W-:Y:S02]  /*3dc0*/  FMUL2 R28, R28.F32x2.HI_LO, R126.reuse.F32 ;  /* 0x0000007e1c1c724a */ /* 0x080fe40001000000 */
[-C--:B------:R-:W-:Y:S02]  /*3dd0*/  FMUL2 R30, R30.F32x2.HI_LO, R126.reuse.F32 ;  /* 0x0000007e1e1e724a */ /* 0x080fe40001000000 */
[-C--:B------:R-:W-:Y:S02]  /*3de0*/  FMUL2 R32, R32.F32x2.HI_LO, R126.reuse.F32 ;  /* 0x0000007e2020724a */ /* 0x080fe40001000000 */
[----:B------:R-:W-:Y:S01]  /*3df0*/  FMUL2 R34, R34.F32x2.HI_LO, R126.F32 ;  /* 0x0000007e2222724a */ /* 0x000fe20001000000 */
[----:B------:R-:W-:Y:S06]  /*3e00*/  @P0 BRA `(.L_x_68) ;  /* 0x0000000000140947 */ /* 0x000fec0003800000 */
[----:B------:R-:W-:Y:S01]  /*3e10*/  ELECT P0, URZ, PT ;  /* 0x0000000000ff782f */ /* 0x000fe20003800000 */
[----:B------:R-:W-:Y:S01]  /*3e20*/  NOP ;  /* 0x0000000000007918 */ /* 0x000fe20000000000 */
[----:B------:R-:W-:-:S11]  /*3e30*/  LOP3.LUT R107, R107, 0x1, RZ, 0x3c, !PT ;  /* 0x000000016b6b7812 */ /* 0x000fd600078e3cff */
[----:B------:R-:W-:-:S04]  /*3e40*/  @P0 IMAD.MOV.U32 R5, RZ, RZ, 0x1 ;  /* 0x00000001ff050424 */ /* 0x000fc800078e00ff */
[----:B------:R2:W-:Y:S03]  /*3e50*/  @P0 SYNCS.ARRIVE.TRANS64.RED.ART0 RZ, [R104+URZ], R5 ;  /* 0x0000000568ff09a7 */ /* 0x0005e600085004ff */
.L_x_68:
[----:B------:R-:W-:Y:S05]  /*3e60*/  BSYNC.RECONVERGENT B0 ;  /* 0x0000000000007941 */ /* 0x000fea0003800200 */
.L_x_67:
[----:B------:R-:W-:Y:S01]  /*3e70*/  F2FP.BF16.F32.PACK_AB R20, R57, R56 ;  /* 0x000000383914723e */ /* 0x000fe200000010ff */
[----:B------:R3:W-:Y:S01]  /*3e80*/  STS.128 [R111], R8 ;  /* 0x000000086f007388 */ /* 0x0007e20000000c00 */
[----:B------:R-:W-:Y:S02]  /*3e90*/  F2FP.BF16.F32.PACK_AB R21, R63, R62 ;  /* 0x0000003e3f15723e */ /* 0x000fe400000010ff */
[----:B------:R-:W-:Y:S01]  /*3ea0*/  F2FP.BF16.F32.PACK_AB R22, R61, R60 ;  /* 0x0000003c3d16723e */ /* 0x000fe200000010ff */
[----:B------:R4:W-:Y:S01]  /*3eb0*/  STS.128 [R113], R12 ;  /* 0x0000000c71007388 */ /* 0x0009e20000000c00 */
[----:B------:R-:W-:Y:S02]  /*3ec0*/  F2FP.BF16.F32.PACK_AB R23, R67, R66 ;  /* 0x000000424317723e */ /* 0x000fe400000010ff */
[----:B------:R-:W-:Y:S01]  /*3ed0*/  F2FP.BF16.F32.PACK_AB R4, R65, R64 ;  /* 0x000000404104723e */ /* 0x000fe200000010ff */
[----:B------:R5:W-:Y:S01]  /*3ee0*/  STS.128 [R114], R16 ;  /* 0x0000001072007388 */ /* 0x000be20000000c00 */
[----:B--2---:R-:W-:-:S02]  /*3ef0*/  F2FP.BF16.F32.PACK_AB R5, R69, R68 ;  /* 0x000000444505723e */ /* 0x004fc400000010ff */
[----:B------:R-:W-:Y:S01]  /*3f00*/  F2FP.BF16.F32.PACK_AB R6, R71, R70 ;  /* 0x000000464706723e */ /* 0x000fe200000010ff */
[----:B------:R2:W-:Y:S01]  /*3f10*/  STS.128 [R115], R20 ;  /* 0x0000001473007388 */ /* 0x0005e20000000c00 */
[----:B------:R-:W-:Y:S02]  /*3f20*/  F2FP.BF16.F32.PACK_AB R7, R73, R72 ;  /* 0x000000484907723e */ /* 0x000fe400000010ff */
[----:B------:R-:W-:Y:S02]  /*3f30*/  ISETP.NE.AND P2, PT, R122, RZ, PT ;  /* 0x000000ff7a00720c */ /* 0x000fe40003f45270 */
[C---:B------:R-:W-:Y:S01]  /*3f40*/  ISETP.GE.U32.AND P3, PT, R129.reuse, 0x6, PT ;  /* 0x000000068100780c */ /* 0x040fe20003f66070 */
[----:B------:R2:W-:Y:S01]  /*3f50*/  STS.128 [R116], R4 ;  /* 0x0000000474007388 */ /* 0x0005e20000000c00 */
[----:B------:R-:W-:Y:S01]  /*3f60*/  VIADD R129, R129, 0x2 ;  /* 0x0000000281817836 */ /* 0x000fe20000000000 */
[----:B---3--:R-:W-:Y:S02]  /*3f70*/  F2FP.BF16.F32.PACK_AB R8, R75, R74 ;  /* 0x0000004a4b08723e */ /* 0x008fe400000010ff */
[----:B------:R-:W-:-:S02]  /*3f80*/  F2FP.BF16.F32.PACK_AB R9, R77, R76 ;  /* 0x0000004c4d09723e */ /* 0x000fc400000010ff */
[----:B------:R-:W-:Y:S02]  /*3f90*/  F2FP.BF16.F32.PACK_AB R10, R79, R78 ;  /* 0x0000004e4f0a723e */ /* 0x000fe400000010ff */
[----:B------:R-:W-:Y:S02]  /*3fa0*/  F2FP.BF16.F32.PACK_AB R11, R81, R80 ;  /* 0x00000050510b723e */ /* 0x000fe400000010ff */
[----:B----4-:R-:W-:Y:S02]  /*3fb0*/  F2FP.BF16.F32.PACK_AB R12, R83, R82 ;  /* 0x00000052530c723e */ /* 0x010fe400000010ff */
[----:B------:R-:W-:Y:S01]  /*3fc0*/  F2FP.BF16.F32.PACK_AB R13, R85, R84 ;  /* 0x00000054550d723e */ /* 0x000fe200000010ff */
[----:B------:R2:W-:Y:S01]  /*3fd0*/  STS.128 [R117], R8 ;  /* 0x0000000875007388 */ /* 0x0005e20000000c00 */
[----:B------:R-:W-:Y:S02]  /*3fe0*/  F2FP.BF16.F32.PACK_AB R14, R25, R24 ;  /* 0x00000018190e723e */ /* 0x000fe400000010ff */
[----:B------:R-:W-:-:S02]  /*3ff0*/  F2FP.BF16.F32.PACK_AB R15, R27, R26 ;  /* 0x0000001a1b0f723e */ /* 0x000fc400000010ff */
[----:B-----5:R-:W-:Y:S02]  /*4000*/  F2FP.BF16.F32.PACK_AB R16, R29, R28 ;  /* 0x0000001c1d10723e */ /* 0x020fe400000010ff */
[----:B------:R-:W-:Y:S01]  /*4010*/  F2FP.BF16.F32.PACK_AB R17, R31, R30 ;  /* 0x0000001e1f11723e */ /* 0x000fe200000010ff */
[----:B------:R2:W-:Y:S01]  /*4020*/  STS.128 [R118], R12 ;  /* 0x0000000c76007388 */ /* 0x0005e20000000c00 */
[----:B------:R-:W-:Y:S02]  /*4030*/  F2FP.BF16.F32.PACK_AB R18, R33, R32 ;  /* 0x000000202112723e */ /* 0x000fe400000010ff */
[----:B------:R-:W-:-:S05]  /*4040*/  F2FP.BF16.F32.PACK_AB R19, R35, R34 ;  /* 0x000000222313723e */ /* 0x000fca00000010ff */
[----:B------:R2:W-:Y:S01]  /*4050*/  STS.128 [R119], R16 ;  /* 0x0000001077007388 */ /* 0x0005e20000000c00 */
[----:B------:R3:W-:Y:S06]  /*4060*/  MEMBAR.ALL.CTA ;  /* 0x0000000000007992 */ /* 0x0007ec0000008000 */
[----:B---3--:R-:W3:Y:S02]  /*4070*/  FENCE.VIEW.ASYNC.S ;  /* 0x00000000000073c6 */ /* 0x008ee40000000000 */
[----:B---3--:R-:W-:Y:S06]  /*4080*/  BAR.SYNC.DEFER_BLOCKING 0x2, 0x80 ;  /* 0x0082000000007b1d */ /* 0x008fec0000010000 */
[----:B------:R-:W-:Y:S05]  /*4090*/  @P2 BRA `(.L_x_69) ;  /* 0x0000000000442947 */ /* 0x000fea0003800000 */
[----:B------:R-:W-:Y:S01]  /*40a0*/  UIADD3 UR8, UP0, UPT, UR10, 0x240, URZ ;  /* 0x000002400a087890 */ /* 0x000fe2000ff1e0ff */
[----:B------:R-:W-:Y:S01]  /*40b0*/  PLOP3.LUT P0, PT, PT, PT, PT, 0x80, 0x8 ;  /* 0x000000000008781c */ /* 0x000fe20003f0f070 */
[----:B------:R-:W-:Y:S01]  /*40c0*/  IMAD R90, R89, 0x100, R90 ;  /* 0x00000100595a7824 */ /* 0x000fe200078e025a */
[----:B--2---:R-:W-:Y:S01]  /*40d0*/  IADD3 R4, PT, PT, R87, 0x400, RZ ;  /* 0x0000040057047810 */ /* 0x004fe20007ffe0ff */
[----:B------:R-:W-:-:S12]  /*40e0*/  UIADD3.X UR9, UPT, UPT, URZ, UR11, URZ, UP0, !UPT ;  /* 0x0000000bff097290 */ /* 0x000fd800087fe4ff */
.L_x_70:
[----:B------:R-:W-:Y:S02]  /*40f0*/  PLOP3.LUT P1, PT, P1, P0, PT, 0xf2, 0x2f ;  /* 0x00000000002f781c */ /* 0x000fe40000f21e72 */
[----:B------:R-:W-:-:S08]  /*4100*/  @P0 R2UR P1, UR6, R128 ;  /* 0x00000000800602ca */ /* 0x000fd00000020000 */
[----:B------:R-:W-:Y:S02]  /*4110*/  PLOP3.LUT P1, PT, P1, P0, PT, 0xf2, 0x2f ;  /* 0x00000000002f781c */ /* 0x000fe40000f21e72 */
[----:B------:R-:W-:-:S08]  /*4120*/  @P0 R2UR.OR P1, UR5, R90 ;  /* 0x000000005a0502ca */ /* 0x000fd00000120000 */
[----:B------:R-:W-:Y:S02]  /*4130*/  PLOP3.LUT P1, PT, P1, P0, PT, 0xf2, 0x2f ;  /* 0x00000000002f781c */ /* 0x000fe40000f21e72 */
[----:B------:R-:W-:-:S08]  /*4140*/  @P0 R2UR.OR P1, UR4, R4 ;  /* 0x00000000040402ca */ /* 0x000fd00000120000 */
[----:B------:R-:W-:Y:S02]  /*4150*/  @P0 PLOP3.LUT P0, PT, P1, PT, PT, 0x80, 0x8 ;  /* 0x000000000008081c */ /* 0x000fe40000f0f070 */
[----:B------:R-:W-:-:S03]  /*4160*/  PLOP3.LUT P1, PT, PT, PT, PT, 0x80, 0x8 ;  /* 0x000000000008781c */ /* 0x000fc60003f2f070 */
[----:B------:R2:W-:Y:S08]  /*4170*/  UTMASTG.2D [UR4], [UR8], desc[URZ] ;  /* 0x0000ff04080073b5 */ /* 0x0005f00008009000 */
[----:B--2---:R-:W-:Y:S05]  /*4180*/  @P0 BRA.U.ANY `(.L_x_70) ;  /* 0xfffffffd00d80947 */ /* 0x004fea000393ffff */
[----:B------:R0:W-:Y:S01]  /*4190*/  UTMACMDFLUSH ;  /* 0x00000000000079b7 */ /* 0x0001e20000000000 */
[----:B------:R-:W-:-:S04]  /*41a0*/  DEPBAR.LE SB0, 0x0 ;  /* 0x000080000000791a */ /* 0x000fc80000000000 */
.L_x_69:
[----:B--2---:R-:W-:Y:S01]  /*41b0*/  FMUL2 R20, R80.F32x2.HI_LO, -1.4426950216293334961 ;  /* 0xbfb8aa3b5014784a */ /* 0x004fe20001000000 */
[----:B------:R-:W-:Y:S01]  /*41c0*/  BAR.SYNC.DEFER_BLOCKING 0x2, 0x80 ;  /* 0x0082000000007b1d */ /* 0x000fe20000010000 */
[----:B------:R-:W-:Y:S02]  /*41d0*/  FMUL2 R4, R34.F32x2.HI_LO, -1.4426950216293334961 ;  /* 0xbfb8aa3b2204784a */ /* 0x000fe40001000000 */
[----:B------:R-:W-:Y:S02]  /*41e0*/  FMUL2 R22, R78.F32x2.HI_LO, -1.4426950216293334961 ;  /* 0xbfb8aa3b4e16784a */ /* 0x000fe40001000000 */
[----:B------:R-:W-:Y:S01]  /*41f0*/  FMUL2 R6, R32.F32x2.HI_LO, -1.4426950216293334961 ;  /* 0xbfb8aa3b2006784a */ /* 0x000fe20001000000 */
[----:B------:R-:W-:Y:S01]  /*4200*/  MUFU.EX2 R20, R20 ;  /* 0x0000001400147308 */ /* 0x000fe20000000800 */
[----:B------:R-:W-:Y:S02]  /*4210*/  FMUL2 R96, R70.F32x2.HI_LO, -1.4426950216293334961 ;  /* 0xbfb8aa3b4660784a */ /* 0x000fe40001000000 */
[----:B------:R-:W-:-:S02]  /*4220*/  FMUL2 R94, R72.F32x2.HI_LO, -1.4426950216293334961 ;  /* 0xbfb8aa3b485e784a */ /* 0x000fc40001000000 */
[----:B------:R-:W-:Y:S02]  /*4230*/  FMUL2 R100, R64.F32x2.HI_LO, -1.4426950216293334961 ;  /* 0xbfb8aa3b4064784a */ /* 0x000fe40001000000 */
[----:B------:R-:W-:Y:S01]  /*4240*/  FMUL2 R90, R76.F32x2.HI_LO, -1.4426950216293334961 ;  /* 0xbfb8aa3b4c5a784a */ /* 0x000fe20001000000 */
[----:B------:R-:W2:Y:S01]  /*4250*/  MUFU.EX2 R21, R21 ;  /* 0x0000001500157308 */ /* 0x000ea20000000800 */
[----:B------:R-:W-:Y:S02]  /*4260*/  FMUL2 R8, R30.F32x2.HI_LO, -1.4426950216293334961 ;  /* 0xbfb8aa3b1e08784a */ /* 0x000fe40001000000 */
[----:B------:R-:W-:Y:S02]  /*4270*/  FMUL2 R92, R74.F32x2.HI_LO, -1.4426950216293334961 ;  /* 0xbfb8aa3b4a5c784a */ /* 0x000fe40001000000 */
[----:B------:R-:W-:Y:S02]  /*4280*/  FMUL2 R10, R28.F32x2.HI_LO, -1.4426950216293334961 ;  /* 0xbfb8aa3b1c0a784a */ /* 0x000fe40001000000 */
[----:B------:R-:W-:Y:S01]  /*4290*/  FMUL2 R14, R24.F32x2.HI_LO, -1.4426950216293334961 ;  /* 0xbfb8aa3b180e784a */ /* 0x000fe20001000000 */
[----:B------:R-:W-:Y:S01]  /*42a0*/  MUFU.EX2 R4, R4 ;  /* 0x0000000400047308 */ /* 0x000fe20000000800 */
[----:B------:R-:W-:-:S02]  /*42b0*/  FMUL2 R12, R26.F32x2.HI_LO, -1.4426950216293334961 ;  /* 0xbfb8aa3b1a0c784a */ /* 0x000fc40001000000 */
[----:B------:R-:W-:Y:S02]  /*42c0*/  FMUL2 R98, R68.F32x2.HI_LO, -1.4426950216293334961 ;  /* 0xbfb8aa3b4462784a */ /* 0x000fe40001000000 */
[----:B------:R-:W-:Y:S02]  /*42d0*/  FMUL2 R16, R84.F32x2.HI_LO, -1.4426950216293334961 ;  /* 0xbfb8aa3b5410784a */ /* 0x000fe40001000000 */
[----:B------:R-:W-:Y:S01]  /*42e0*/  FMUL2 R18, R82.F32x2.HI_LO, -1.4426950216293334961 ;  /* 0xbfb8aa3b5212784a */ /* 0x000fe20001000000 */
[----:B------:R-:W3:Y:S01]  /*42f0*/  MUFU.EX2 R5, R5 ;  /* 0x0000000500057308 */ /* 0x000ee20000000800 */
[----:B--2---:R-:W-:-:S07]  /*4300*/  FADD2 R20, R20.F32x2.HI_LO, 1 ;  /* 0x3f8000001414744b */ /* 0x004fce0000200000 */
[----:B------:R-:W-:Y:S08]  /*4310*/  MUFU.EX2 R22, R22 ;  /* 0x0000001600167308 */ /* 0x000ff00000000800 */
[----:B------:R-:W2:Y:S01]  /*4320*/  MUFU.EX2 R23, R23 ;  /* 0x0000001700177308 */ /* 0x000ea20000000800 */
[----:B---3--:R-:W-:-:S07]  /*4330*/  FADD2 R4, R4.F32x2.HI_LO, 1 ;  /* 0x3f8000000404744b */ /* 0x008fce0000200000 */
[----:B------:R-:W-:Y:S08]  /*4340*/  MUFU.EX2 R6, R6 ;  /* 0x0000000600067308 */ /* 0x000ff00000000800 */
        /* <DEDUP_REMOVED lines=35> */
[----:B------:R-:W-:Y:S08]  /*4580*/  MUFU.RCP R20, R20 ;  /* 0x0000001400147308 */ /* 0x000ff00000001000 */
[----:B------:R-:W3:Y:S01]  /*4590*/  MUFU.RCP R21, R21 ;  /* 0x0000001500157308 */ /* 0x000ee20000001000 */
[----:B--2---:R-:W-:-:S07]  /*45a0*/  FADD2 R16, R16.F32x2.HI_LO, 1 ;  /* 0x3f8000001010744b */ /* 0x004fce0000200000 */
[----:B------:R-:W-:Y:S08]  /*45b0*/  MUFU.RCP R4, R4 ;  /* 0x0000000400047308 */ /* 0x000ff00000001000 */
[----:B------:R-:W2:Y:S01]  /*45c0*/  MUFU.RCP R5, R5 ;  /* 0x0000000500057308 */ /* 0x000ea20000001000 */
[----:B---3--:R-:W-:-:S04]  /*45d0*/  FMUL2 R20, R20.F32x2.HI_LO, R80.F32x2.HI_LO ;  /* 0x000000501414724a */ /* 0x008fc80000000000 */
[----:B------:R-:W-:-:S03]  /*45e0*/  FMUL2 R20, R20.F32x2.HI_LO, R50.F32x2.HI_LO ;  /* 0x000000321414724a */ /* 0x000fc60000000000 */
[----:B------:R-:W-:Y:S01]  /*45f0*/  MUFU.EX2 R18, R18 ;  /* 0x0000001200127308 */ /* 0x000fe20000000800 */
[----:B------:R-:W-:-:S07]  /*4600*/  FMUL2 R20, R20.F32x2.HI_LO, R125.F32 ;  /* 0x0000007d1414724a */ /* 0x000fce0001000000 */
[----:B------:R-:W3:Y:S01]  /*4610*/  MUFU.EX2 R19, R19 ;  /* 0x0000001300137308 */ /* 0x000ee20000000800 */
[----:B--2---:R-:W-:-:S04]  /*4620*/  FMUL2 R4, R4.F32x2.HI_LO, R34.F32x2.HI_LO ;  /* 0x000000220404724a */ /* 0x004fc80000000000 */
[----:B------:R-:W-:-:S03]  /*4630*/  FMUL2 R4, R4.F32x2.HI_LO, R66.F32x2.HI_LO ;  /* 0x000000420404724a */ /* 0x000fc60000000000 */
[----:B------:R-:W-:Y:S01]  /*4640*/  MUFU.RCP R22, R22 ;  /* 0x0000001600167308 */ /* 0x000fe20000001000 */
[----:B------:R-:W-:-:S07]  /*4650*/  FMUL2 R4, R4.F32x2.HI_LO, R125.F32 ;  /* 0x0000007d0404724a */ /* 0x000fce0001000000 */
[----:B------:R-:W2:Y:S01]  /*4660*/  MUFU.RCP R23, R23 ;  /* 0x0000001700177308 */ /* 0x000ea20000001000 */
[----:B---3--:R-:W-:-:S07]  /*4670*/  FADD2 R18, R18.F32x2.HI_LO, 1 ;  /* 0x3f8000001212744b */ /* 0x008fce0000200000 */
[----:B------:R-:W-:Y:S08]  /*4680*/  MUFU.RCP R6, R6 ;  /* 0x0000000600067308 */ /* 0x000ff00000001000 */
[----:B------:R-:W3:Y:S01]  /*4690*/  MUFU.RCP R7, R7 ;  /* 0x0000000700077308 */ /* 0x000ee20000001000 */
[----:B--2---:R-:W-:-:S04]  /*46a0*/  FMUL2 R22, R22.F32x2.HI_LO, R78.F32x2.HI_LO ;  /* 0x0000004e1616724a */ /* 0x004fc80000000000 */
[----:B------:R-:W-:-:S03]  /*46b0*/  FMUL2 R22, R22.F32x2.HI_LO, R44.F32x2.HI_LO ;  /* 0x0000002c1616724a */ /* 0x000fc60000000000 */
[----:B------:R-:W-:Y:S01]  /*46c0*/  MUFU.RCP R96, R96 ;  /* 0x0000006000607308 */ /* 0x000fe20000001000 */
[----:B------:R-:W-:-:S07]  /*46d0*/  FMUL2 R22, R22.F32x2.HI_LO, R125.F32 ;  /* 0x0000007d1616724a */ /* 0x000fce0001000000 */
[----:B------:R-:W2:Y:S01]  /*46e0*/  MUFU.RCP R97, R97 ;  /* 0x0000006100617308 */ /* 0x000ea20000001000 */
[----:B---3--:R-:W-:-:S04]  /*46f0*/  FMUL2 R6, R6.F32x2.HI_LO, R32.F32x2.HI_LO ;  /* 0x000000200606724a */ /* 0x008fc80000000000 */
[----:B------:R-:W-:-:S03]  /*4700*/  FMUL2 R6, R6.F32x2.HI_LO, R60.F32x2.HI_LO ;  /* 0x0000003c0606724a */ /* 0x000fc60000000000 */
[----:B------:R-:W-:Y:S01]  /*4710*/  MUFU.RCP R94, R94 ;  /* 0x0000005e005e7308 */ /* 0x000fe20000001000 */
[----:B------:R-:W-:-:S07]  /*4720*/  FMUL2 R6, R6.F32x2.HI_LO, R125.F32 ;  /* 0x0000007d0606724a */ /* 0x000fce0001000000 */
        /* <DEDUP_REMOVED lines=12> */
[----:B------:R-:W-:Y:S01]  /*47f0*/  FMUL2 R100, R100.F32x2.HI_LO, R2.F32x2.HI_LO ;  /* 0x000000026464724a */ /* 0x000fe20000000000 */
[-C--:B------:R-:W-:Y:S02]  /*4800*/  FMNMX.NAN R3, |R20|, |R4|.reuse, !PT ;  /* 0x4000000414037209 */ /* 0x080fe40007820200 */
[----:B------:R-:W-:Y:S01]  /*4810*/  MUFU.RCP R8, R8 ;  /* 0x0000000800087308 */ /* 0x000fe20000001000 */
[----:B------:R-:W-:Y:S01]  /*4820*/  F2FP.SATFINITE.E2M1.F32.PACK_AB_MERGE_C R4, R5, R4, RZ ;  /* 0x000000040504723e */ /* 0x000fe200042070ff */
[----:B------:R-:W-:Y:S01]  /*4830*/  FMUL2 R100, R100.F32x2.HI_LO, R125.F32 ;  /* 0x0000007d6464724a */ /* 0x000fe20001000000 */
[----:B------:R-:W-:Y:S02]  /*4840*/  FMNMX.NAN R2, |R23|, |R7|, !PT ;  /* 0x4000000717027209 */ /* 0x000fe40007820200 */
[----:B------:R-:W-:-:S03]  /*4850*/  PRMT R4, R4, 0x7054, RZ ;  /* 0x0000705404047816 */ /* 0x000fc600000000ff */
        /* <DEDUP_REMOVED lines=21> */
[----:B---3--:R-:W-:Y:S01]  /*49b0*/  FMUL2 R14, R14.F32x2.HI_LO, R24.F32x2.HI_LO ;  /* 0x000000180e0e724a */ /* 0x008fe20000000000 */
[C---:B------:R-:W-:Y:S02]  /*49c0*/  FMNMX.NAN R24, |R21|.reuse, |R5|, !PT ;  /* 0x4000000515187209 */ /* 0x040fe40007820200 */
[----:B------:R-:W-:Y:S01]  /*49d0*/  F2FP.SATFINITE.E2M1.F32.PACK_AB_MERGE_C R25, R21, R20, RZ ;  /* 0x000000141519723e */ /* 0x000fe200042070ff */
[----:B------:R-:W-:Y:S01]  /*49e0*/  FMUL2 R14, R14.F32x2.HI_LO, R52.F32x2.HI_LO ;  /* 0x000000340e0e724a */ /* 0x000fe20000000000 */
[----:B------:R-:W-:Y:S02]  /*49f0*/  F2FP.SATFINITE.E2M1.F32.PACK_AB_MERGE_C R5, R23, R22, RZ ;  /* 0x000000161705723e */ /* 0x000fe400042070ff */
[----:B------:R-:W-:Y:S01]  /*4a00*/  MUFU.RCP R98, R98 ;  /* 0x0000006200627308 */ /* 0x000fe20000001000 */
[----:B------:R-:W-:Y:S01]  /*4a10*/  FMNMX.NAN R21, |R22|, |R6|, !PT ;  /* 0x4000000616157209 */ /* 0x000fe20007820200 */
[----:B------:R-:W-:Y:S01]  /*4a20*/  FMUL2 R14, R14.F32x2.HI_LO, R125.F32 ;  /* 0x0000007d0e0e724a */ /* 0x000fe20001000000 */
[----:B------:R-:W-:-:S02]  /*4a30*/  F2FP.SATFINITE.E2M1.F32.PACK_AB_MERGE_C R22, R97, R96, RZ ;  /* 0x000000606116723e */ /* 0x000fc400042070ff */
[----:B------:R-:W-:Y:S02]  /*4a40*/  F2FP.SATFINITE.E2M1.F32.PACK_AB_MERGE_C R6, R7, R6, RZ ;  /* 0x000000060706723e */ /* 0x000fe400042070ff */
[----:B------:R-:W-:Y:S01]  /*4a50*/  PRMT R22, R22, 0x7604, RZ ;  /* 0x0000760416167816 */ /* 0x000fe200000000ff */
[----:B------:R-:W3:Y:S01]  /*4a60*/  MUFU.RCP R99, R99 ;  /* 0x0000006300637308 */ /* 0x000ee20000001000 */
[----:B--2---:R-:W-:Y:S01]  /*4a70*/  FMUL2 R12, R12.F32x2.HI_LO, R26.F32x2.HI_LO ;  /* 0x0000001a0c0c724a */ /* 0x004fe20000000000 */
[----:B------:R-:W-:Y:S02]  /*4a80*/  F2FP.SATFINITE.E2M1.F32.PACK_AB_MERGE_C R27, R95, R94, RZ ;  /* 0x0000005e5f1b723e */ /* 0x000fe400042070ff */
[----:B------:R-:W-:Y:S01]  /*4a90*/  FMNMX.NAN R20, |R91|, |R9|, !PT ;  /* 0x400000095b147209 */ /* 0x000fe20007820200 */
[----:B------:R-:W-:Y:S01]  /*4aa0*/  FMUL2 R12, R12.F32x2.HI_LO, R58.F32x2.HI_LO ;  /* 0x0000003a0c0c724a */ /* 0x000fe20000000000 */
[----:B------:R-:W-:Y:S02]  /*4ab0*/  PRMT R27, R27, 0x7054, RZ ;  /* 0x000070541b1b7816 */ /* 0x000fe400000000ff */
[----:B------:R-:W-:Y:S01]  /*4ac0*/  MUFU.RCP R16, R16 ;  /* 0x0000001000107308 */ /* 0x000fe20000001000 */
[----:B------:R-:W-:Y:S01]  /*4ad0*/  FMUL2 R12, R12.F32x2.HI_LO, R125.F32 ;  /* 0x0000007d0c0c724a */ /* 0x000fe20001000000 */
[----:B------:R-:W-:-:S02]  /*4ae0*/  F2FP.SATFINITE.E2M1.F32.PACK_AB_MERGE_C R7, R9, R8, RZ ;  /* 0x000000080907723e */ /* 0x000fc400042070ff */
[----:B------:R-:W-:Y:S02]  /*4af0*/  FMNMX.NAN R23, |R90|, |R8|, !PT ;  /* 0x400000085a177209 */ /* 0x000fe40007820200 */
[----:B------:R-:W-:Y:S02]  /*4b00*/  FMNMX.NAN R9, |R92|, |R10|, !PT ;  /* 0x4000000a5c097209 */ /* 0x000fe40007820200 */
[----:B------:R-:W2:Y:S01]  /*4b10*/  MUFU.RCP R17, R17 ;  /* 0x0000001100117308 */ /* 0x000ea20000001000 */
[----:B---3--:R-:W-:Y:S01]  /*4b20*/  FMUL2 R98, R98.F32x2.HI_LO, R68.F32x2.HI_LO ;  /* 0x000000446262724a */ /* 0x008fe20000000000 */
[----:B------:R-:W-:Y:S02]  /*4b30*/  FMNMX.NAN R8, |R93|, |R11|, !PT ;  /* 0x4000000b5d087209 */ /* 0x000fe40007820200 */
[----:B------:R-:W-:Y:S01]  /*4b40*/  F2FP.SATFINITE.E2M1.F32.PACK_AB_MERGE_C R10, R11, R10, RZ ;  /* 0x0000000a0b0a723e */ /* 0x000fe200042070ff */
[----:B------:R-:W-:Y:S01]  /*4b50*/  FMUL2 R98, R98.F32x2.HI_LO, R38.F32x2.HI_LO ;  /* 0x000000266262724a */ /* 0x000fe20000000000 */
[----:B------:R-:W-:-:S02]  /*4b60*/  LOP3.LUT R11, R22, R27, RZ, 0xfc, !PT ;  /* 0x0000001b160b7212 */ /* 0x000fc400078efcff */
[----:B------:R-:W-:Y:S01]  /*4b70*/  MUFU.RCP R18, R18 ;  /* 0x0000001200127308 */ /* 0x000fe20000001000 */
[----:B------:R-:W-:Y:S01]  /*4b80*/  F2FP.SATFINITE.E2M1.F32.PACK_AB_MERGE_C R26, R13, R12, RZ ;  /* 0x0000000c0d1a723e */ /* 0x000fe200042070ff */
[----:B------:R-:W-:Y:S01]  /*4b90*/  FMUL2 R98, R98.F32x2.HI_LO, R125.F32 ;  /* 0x0000007d6262724a */ /* 0x000fe20001000000 */
[----:B------:R-:W-:Y:S02]  /*4ba0*/  F2FP.SATFINITE.E2M1.F32.PACK_AB_MERGE_C R27, R15, R14, RZ ;  /* 0x0000000e0f1b723e */ /* 0x000fe400042070ff */
[----:B------:R-:W-:Y:S02]  /*4bb0*/  FMNMX3.NAN R24, |R95|, |R13|, R24, !PT ;  /* 0x4000000d5f187276 */ /* 0x000fe40007820218 */
[----:B------:R-:W-:Y:S01]  /*4bc0*/  PRMT R22, R25, 0x7054, RZ ;  /* 0x0000705419167816 */ /* 0x000fe200000000ff */
[----:B------:R-:W3:Y:S01]  /*4bd0*/  MUFU.RCP R19, R19 ;  /* 0x0000001300137308 */ /* 0x000ee20000001000 */
[----:B--2---:R-:W-:Y:S01]  /*4be0*/  FMUL2 R16, R16.F32x2.HI_LO, R84.F32x2.HI_LO ;  /* 0x000000541010724a */ /* 0x004fe20000000000 */
[----:B------:R-:W-:-:S02]  /*4bf0*/  PRMT R13, R5, 0x7604, RZ ;  /* 0x00007604050d7816 */ /* 0x000fc400000000ff */
[----:B------:R-:W-:Y:S01]  /*4c00*/  PRMT R26, R26, 0x7054, RZ ;  /* 0x000070541a1a7816 */ /* 0x000fe200000000ff */
[----:B------:R-:W-:Y:S01]  /*4c10*/  FMUL2 R16, R16.F32x2.HI_LO, R54.F32x2.HI_LO ;  /* 0x000000361010724a */ /* 0x000fe20000000000 */
[----:B------:R-:W-:Y:S02]  /*4c20*/  PRMT R5, R27, 0x7604, RZ ;  /* 0x000076041b057816 */ /* 0x000fe400000000ff */
[----:B------:R-:W-:Y:S01]  /*4c30*/  PRMT R25, R6, 0x7604, RZ ;  /* 0x0000760406197816 */ /* 0x000fe200000000ff */
[----:B------:R-:W-:Y:S01]  /*4c40*/  FMUL2 R16, R16.F32x2.HI_LO, R125.F32 ;  /* 0x0000007d1010724a */ /* 0x000fe20001000000 */
[----:B------:R-:W-:Y:S02]  /*4c50*/  LOP3.LUT R22, R13, R22, RZ, 0xfc, !PT ;  /* 0x000000160d167212 */ /* 0x000fe400078efcff */
[C---:B------:R-:W-:Y:S02]  /*4c60*/  F2FP.SATFINITE.E2M1.F32.PACK_AB_MERGE_C R6, R99.reuse, R98, RZ ;  /* 0x000000626306723e */ /* 0x040fe400042070ff */
[----:B------:R-:W-:-:S02]  /*4c70*/  FMNMX3.NAN R13, |R99|, |R17|, R20, !PT ;  /* 0x40000011630d7276 */ /* 0x000fc40007820214 */
[----:B------:R-:W-:Y:S01]  /*4c80*/  F2FP.SATFINITE.E2M1.F32.PACK_AB_MERGE_C R91, R91, R90, RZ ;  /* 0x0000005a5b5b723e */ /* 0x000fe200042070ff */
[----:B---3--:R-:W-:Y:S01]  /*4c90*/  FMUL2 R18, R18.F32x2.HI_LO, R82.F32x2.HI_LO ;  /* 0x000000521212724a */ /* 0x008fe20000000000 */
[----:B------:R-:W-:Y:S02]  /*4ca0*/  LOP3.LUT R5, R5, R26, RZ, 0xfc, !PT ;  /* 0x0000001a05057212 */ /* 0x000fe400078efcff */
[----:B------:R-:W-:Y:S01]  /*4cb0*/  LOP3.LUT R4, R25, R4, RZ, 0xfc, !PT ;  /* 0x0000000419047212 */ /* 0x000fe200078efcff */
[----:B------:R-:W-:Y:S01]  /*4cc0*/  FMUL2 R18, R18.F32x2.HI_LO, R48.F32x2.HI_LO ;  /* 0x000000301212724a */ /* 0x000fe20000000000 */
[----:B------:R-:W-:Y:S02]  /*4cd0*/  F2FP.SATFINITE.E2M1.F32.PACK_AB_MERGE_C R20, R17, R16, RZ ;  /* 0x000000101114723e */ /* 0x000fe400042070ff */
[----:B------:R-:W-:Y:S01]  /*4ce0*/  LOP3.LUT R6, R11, 0xff, R6, 0xf8, !PT ;  /* 0x000000ff0b067812 */ /* 0x000fe200078ef806 */
[----:B------:R-:W-:Y:S01]  /*4cf0*/  FMUL2 R18, R18.F32x2.HI_LO, R125.F32 ;  /* 0x0000007d1212724a */ /* 0x000fe20001000000 */
[----:B------:R-:W-:-:S02]  /*4d00*/  F2FP.SATFINITE.E2M1.F32.PACK_AB_MERGE_C R17, R101, R100, RZ ;  /* 0x000000646511723e */ /* 0x000fc400042070ff */
[----:B------:R-:W-:Y:S02]  /*4d10*/  F2FP.SATFINITE.E2M1.F32.PACK_AB_MERGE_C R93, R93, R92, RZ ;  /* 0x0000005c5d5d723e */ /* 0x000fe400042070ff */
[----:B------:R-:W-:Y:S02]  /*4d20*/  LOP3.LUT R22, R22, 0xff, R91, 0xf8, !PT ;  /* 0x000000ff16167812 */ /* 0x000fe400078ef85b */
[----:B------:R-:W-:Y:S02]  /*4d30*/  LOP3.LUT R20, R5, 0xff, R20, 0xf8, !PT ;  /* 0x000000ff05147812 */ /* 0x000fe400078ef814 */
[----:B------:R-:W-:Y:S02]  /*4d40*/  F2FP.SATFINITE.E2M1.F32.PACK_AB_MERGE_C R11, R19, R18, RZ ;  /* 0x00000012130b723e */ /* 0x000fe400042070ff */
[----:B------:R-:W-:Y:S02]  /*4d50*/  LOP3.LUT R7, R4, 0xff, R7, 0xf8, !PT ;  /* 0x000000ff04077812 */ /* 0x000fe400078ef807 */
[----:B------:R-:W-:-:S02]  /*4d60*/  PRMT R4, R17, 0x6540, R6 ;  /* 0x0000654011047816 */ /* 0x000fc40000000006 */
[----:B------:R-:W-:Y:S02]  /*4d70*/  PRMT R5, R93, 0x6540, R22 ;  /* 0x000065405d057816 */ /* 0x000fe40000000016 */
[----:B------:R-:W-:Y:S02]  /*4d80*/  PRMT R6, R11, 0x6540, R20 ;  /* 0x000065400b067816 */ /* 0x000fe40000000014 */
[----:B------:R-:W-:Y:S02]  /*4d90*/  PRMT R7, R10, 0x6540, R7 ;  /* 0x000065400a077816 */ /* 0x000fe40000000007 */
[----:B------:R-:W-:Y:S02]  /*4da0*/  FMNMX3.NAN R23, |R98|, |R16|, R23, !PT ;  /* 0x4000001062177276 */ /* 0x000fe40007820217 */
[----:B------:R-:W-:Y:S01]  /*4db0*/  FMNMX3.NAN R12, |R94|, |R12|, R3, !PT ;  /* 0x4000000c5e0c7276 */ /* 0x000fe20007820203 */
[----:B------:R2:W-:Y:S01]  /*4dc0*/  STS.128 [R109+0x4400], R4 ;  /* 0x004400046d007388 */ /* 0x0005e20000000c00 */
[----:B------:R-:W-:-:S02]  /*4dd0*/  FMNMX3.NAN R8, |R101|, |R19|, R8, !PT ;  /* 0x4000001365087276 */ /* 0x000fc40007820208 */
[----:B------:R-:W-:Y:S01]  /*4de0*/  FMNMX3.NAN R15, |R97|, |R15|, R2, !PT ;  /* 0x4000000f610f7276 */ /* 0x000fe20007820202 */
[----:B------:R3:W-:Y:S06]  /*4df0*/  MEMBAR.ALL.CTA ;  /* 0x0000000000007992 */ /* 0x0007ec0000008000 */
[----:B---3--:R-:W3:Y:S01]  /*4e00*/  FENCE.VIEW.ASYNC.S ;  /* 0x00000000000073c6 */ /* 0x008ee20000000000 */
[----:B------:R-:W-:Y:S02]  /*4e10*/  FMNMX3.NAN R9, |R100|, |R18|, R9, !PT ;  /* 0x4000001264097276 */ /* 0x000fe40007820209 */
[----:B------:R-:W-:-:S02]  /*4e20*/  FMNMX3.NAN R14, |R96|, |R14|, R21, !PT ;  /* 0x4000000e600e7276 */ /* 0x000fc40007820215 */
[----:B------:R-:W-:Y:S02]  /*4e30*/  FMNMX.NAN R13, R13, R24, !PT ;  /* 0x000000180d0d7209 */ /* 0x000fe40007820000 */
[----:B------:R-:W-:Y:S02]  /*4e40*/  FMNMX.NAN R12, R23, R12, !PT ;  /* 0x0000000c170c7209 */ /* 0x000fe40007820000 */
[----:B------:R-:W-:Y:S02]  /*4e50*/  FMNMX3.NAN R8, R8, R15, R13, !PT ;  /* 0x0000000f08087276 */ /* 0x000fe4000782000d */
[----:B------:R-:W-:-:S04]  /*4e60*/  FMNMX3.NAN R9, R9, R14, R12, !PT ;  /* 0x0000000e09097276 */ /* 0x000fc8000782000c */
[----:B------:R-:W-:-:S04]  /*4e70*/  FMNMX3.NAN R9, R9, R8, RZ, !PT ;  /* 0x0000000809097276 */ /* 0x000fc800078200ff */
[----:B------:R-:W-:Y:S01]  /*4e80*/  FMNMX R132, R9, R132, !PT ;  /* 0x0000008409847209 */ /* 0x000fe20007800000 */
[----:B---3--:R-:W-:Y:S06]  /*4e90*/  BAR.SYNC.DEFER_BLOCKING 0x2, 0x80 ;  /* 0x0082000000007b1d */ /* 0x008fec0000010000 */
[----:B--2---:R-:W-:Y:S05]  /*4ea0*/  @P2 BRA `(.L_x_71) ;  /* 0x0000000000442947 */ /* 0x004fea0003800000 */
[----:B------:R-:W-:Y:S01]  /*4eb0*/  IMAD R88, R89, 0x4, R88 ;  /* 0x0000000459587824 */ /* 0x000fe200078e0258 */
[----:B------:R-:W-:Y:S01]  /*4ec0*/  UIADD3 UR8, UP0, UPT, UR10, 0x2c0, URZ ;  /* 0x000002c00a087890 */ /* 0x000fe2000ff1e0ff */
[----:B------:R-:W-:Y:S02]  /*4ed0*/  PLOP3.LUT P0, PT, PT, PT, PT, 0x80, 0x8 ;  /* 0x000000000008781c */ /* 0x000fe40003f0f070 */
[----:B------:R-:W-:Y:S01]  /*4ee0*/  IADD3 R2, PT, PT, R87, 0x4400, RZ ;  /* 0x0000440057027810 */ /* 0x000fe20007ffe0ff */
[----:B------:R-:W-:Y:S01]  /*4ef0*/  IMAD.SHL.U32 R88, R88, 0x20, RZ ;  /* 0x0000002058587824 */ /* 0x000fe200078e00ff */
[----:B------:R-:W-:-:S12]  /*4f00*/  UIADD3.X UR9, UPT, UPT, URZ, UR11, URZ, UP0, !UPT ;  /* 0x0000000bff097290 */ /* 0x000fd800087fe4ff */
.L_x_72:
        /* <DEDUP_REMOVED lines=10> */
[----:B------:R0:W-:Y:S02]  /*4fb0*/  UTMACMDFLUSH ;  /* 0x00000000000079b7 */ /* 0x0001e40000000000 */
.L_x_71:
[----:B------:R-:W-:Y:S01]  /*4fc0*/  BAR.SYNC.DEFER_BLOCKING 0x2, 0x80 ;  /* 0x0082000000007b1d */ /* 0x000fe20000010000 */
[----:B------:R-:W-:Y:S02]  /*4fd0*/  IADD3 R130, PT, PT, R130, 0x1, RZ ;  /* 0x0000000182827810 */ /* 0x000fe40007ffe0ff */
[----:B------:R-:W-:-:S03]  /*4fe0*/  IADD3 R131, PT, PT, R131, -0x1, RZ ;  /* 0xffffffff83837810 */ /* 0x000fc60007ffe0ff */
[----:B------:R-:W-:Y:S05]  /*4ff0*/  @!P3 BRA `(.L_x_73) ;  /* 0xffffffe800a0b947 */ /* 0x000fea000383ffff */
[-C--:B------:R-:W-:Y:S01]  /*5000*/  LEA R3, R110, R87.reuse, 0x3 ;  /* 0x000000576e037211 */ /* 0x080fe200078e18ff */
[----:B------:R-:W-:Y:S01]  /*5010*/  BSSY B0, `(.L_x_74) ;  /* 0x0000005000007945 */ /* 0x000fe20003800000 */
[----:B------:R-:W-:Y:S02]  /*5020*/  SHF.L.U32 R4, R108, 0x1f, RZ ;  /* 0x0000001f6c047819 */ /* 0x000fe400000006ff */
[----:B------:R-:W-:Y:S02]  /*5030*/  LEA R91, R110, R87, 0x4 ;  /* 0x000000576e5b7211 */ /* 0x000fe400078e20ff */
[----:B------:R-:W2:Y:S02]  /*5040*/  SYNCS.PHASECHK.TRANS64.TRYWAIT P0, [R3+URZ+0x60], R4 ;  /* 0x00006004030075a7 */ /* 0x000ea400080011ff */
[----:B--2---:R-:W-:Y:S05]  /*5050*/  @!P0 BRA `(.L_x_75) ;  /* 0x0000000c00488947 */ /* 0x004fea0003800000 */
.L_x_111:
[----:B------:R-:W-:Y:S05]  /*5060*/  BSYNC B0 ;  /* 0x0000000000007941 */ /* 0x000fea0003800000 */
.L_x_74:
[----:B------:R-:W3:Y:S01]  /*5070*/  LDS.128 R88, [R91+0x34410] ;  /* 0x034410005b587984 */ /* 0x000ee20000000c00 */
[----:B------:R-:W-:Y:S01]  /*5080*/  CREDUX.MAXABS.F32.NAN UR4, R132 ;  /* 0x00000000840472cc */ /* 0x000fe20000006400 */
[----:B------:R-:W-:Y:S01]  /*5090*/  BSSY.RECONVERGENT B0, `(.L_x_76) ;  /* 0x0000016000007945 */ /* 0x000fe20003800200 */
[----:B------:R-:W-:Y:S01]  /*50a0*/  ISETP.NE.AND P0, PT, R105, RZ, PT ;  /* 0x000000ff6900720c */ /* 0x000fe20003f05270 */
[----:B------:R4:W-:Y:S06]  /*50b0*/  MEMBAR.ALL.CTA ;  /* 0x0000000000007992 */ /* 0x0009ec0000008000 */
[----:B----4-:R-:W4:Y:S01]  /*50c0*/  FENCE.VIEW.ASYNC.S ;  /* 0x00000000000073c6 */ /* 0x010f220000000000 */
[----:B------:R-:W-:-:S03]  /*50d0*/  VIADD R110, R110, 0x1 ;  /* 0x000000016e6e7836 */ /* 0x000fc60000000000 */
[----:B--2---:R-:W-:Y:S01]  /*50e0*/  IMAD.U32 R5, RZ, RZ, UR4 ;  /* 0x00000004ff057e24 */ /* 0x004fe2000f8e00ff */
[----:B----4-:R2:W-:Y:S04]  /*50f0*/  SYNCS.ARRIVE.TRANS64.ART0 RZ, [R3+URZ+0x70], R0 ;  /* 0x0000700003ff79a7 */ /* 0x0105e800085000ff */
[----:B------:R2:W-:Y:S01]  /*5100*/  @!P0 STS [R120+0x34400], R5 ;  /* 0x0344000578008388 */ /* 0x0005e20000000800 */
[----:B------:R-:W-:Y:S01]  /*5110*/  BAR.SYNC.DEFER_BLOCKING 0x2, 0x80 ;  /* 0x0082000000007b1d */ /* 0x000fe20000010000 */
[----:B------:R-:W-:-:S13]  /*5120*/  LOP3.LUT P0, RZ, R122, R105, RZ, 0xfc, !PT ;  /* 0x000000697aff7212 */ /* 0x000fda000780fcff */
[----:B------:R-:W-:Y:S05]  /*5130*/  @P0 BRA `(.L_x_77) ;  /* 0x00000000002c0947 */ /* 0x000fea0003800000 */
[----:B------:R-:W-:Y:S01]  /*5140*/  IMAD.U32 R86, RZ, RZ, UR7 ;  /* 0x00000007ff567e24 */ /* 0x000fe2000f8e00ff */
[----:B-1----:R-:W-:Y:S01]  /*5150*/  MOV R87, 0x400 ;  /* 0x0000040000577802 */ /* 0x002fe20000000f00 */
[----:B------:R-:W1:Y:S03]  /*5160*/  LDCU.64 UR4, c[0x0][0x740] ;  /* 0x0000e800ff0477ac */ /* 0x000e660008000a00 */
[----:B------:R-:W-:Y:S01]  /*5170*/  LEA R87, R86, R87, 0x18 ;  /* 0x0000005756577211 */ /* 0x000fe200078ec0ff */
[----:B------:R-:W4:Y:S04]  /*5180*/  LDCU.64 UR8, c[0x0][0x358] ;  /* 0x00006b00ff0877ac */ /* 0x000f280008000a00 */
[----:B--2---:R-:W2:Y:S01]  /*5190*/  LDS.128 R4, [R87+0x34400] ;  /* 0x0344000057047984 */ /* 0x004ea20000000c00 */
[----:B-1----:R-:W-:-:S04]  /*51a0*/  LEA R2, P0, R103, UR4, 0x2 ;  /* 0x0000000467027c11 */ /* 0x002fc8000f8010ff */
[----:B------:R-:W-:Y:S02]  /*51b0*/  LEA.HI.X R3, R103, UR5, R102, 0x2, P0 ;  /* 0x0000000567037c11 */ /* 0x000fe400080f1466 */
[----:B--2---:R-:W-:-:S04]  /*51c0*/  FMNMX3 R4, R4, RZ, R5, !PT ;  /* 0x000000ff04047276 */ /* 0x004fc80007800005 */
[----:B------:R-:W-:-:S05]  /*51d0*/  FMNMX3 R7, R4, R6, R7, !PT ;  /* 0x0000000604077276 */ /* 0x000fca0007800007 */
[----:B----4-:R4:W-:Y:S02]  /*51e0*/  REDG.E.MAX.S32.STRONG.GPU desc[UR8][R2.64], R7 ;  /* 0x000000070200798e */ /* 0x0109e4000d12e308 */
.L_x_77:
[----:B------:R-:W-:Y:S05]  /*51f0*/  BSYNC.RECONVERGENT B0 ;  /* 0x0000000000007941 */ /* 0x000fea0003800200 */
.L_x_76:
[----:B---3--:R-:W-:Y:S02]  /*5200*/  ISETP.NE.AND P0, PT, R91, 0x1, PT ;  /* 0x000000015b00780c */ /* 0x008fe40003f05270 */
[----:B------:R-:W-:-:S04]  /*5210*/  ISETP.NE.AND P1, PT, R110, 0x2, PT ;  /* 0x000000026e00780c */ /* 0x000fc80003f25270 */
[----:B--2-4-:R-:W-:Y:S02]  /*5220*/  SEL R3, RZ, 0x1, P1 ;  /* 0x00000001ff037807 */ /* 0x014fe40000800000 */
[----:B------:R-:W-:Y:S02]  /*5230*/  SEL R110, R110, RZ, P1 ;  /* 0x000000ff6e6e7207 */ /* 0x000fe40000800000 */
[----:B------:R-:W-:-:S03]  /*5240*/  LOP3.LUT R108, R108, R3, RZ, 0x3c, !PT ;  /* 0x000000036c6c7212 */ /* 0x000fc600078e3cff */
[----:B------:R-:W-:Y:S05]  /*5250*/  @!P0 BRA `(.L_x_78) ;  /* 0xffffffe4009c8947 */ /* 0x000fea000383ffff */
.L_x_65:
[----:B------:R-:W-:-:S13]  /*5260*/  ISETP.NE.AND P0, PT, R122, RZ, PT ;  /* 0x000000ff7a00720c */ /* 0x000fda0003f05270 */
[----:B------:R-:W-:Y:S05]  /*5270*/  @P0 BRA `(.L_x_79) ;  /* 0x0000000000200947 */ /* 0x000fea0003800000 */
[----:B------:R-:W2:Y:S01]  /*5280*/  S2UR UR4, SR_CgaCtaId ;  /* 0x00000000000479c3 */ /* 0x000ea20000008800 */
[----:B------:R-:W-:Y:S01]  /*5290*/  ELECT P1, URZ, PT ;  /* 0x0000000000ff782f */ /* 0x000fe20003820000 */
[----:B------:R-:W-:-:S06]  /*52a0*/  IMAD.MOV.U32 R2, RZ, RZ, 0x1 ;  /* 0x00000001ff027424 */ /* 0x000fcc00078e00ff */
[----:B------:R-:W-:Y:S06]  /*52b0*/  UVIRTCOUNT.DEALLOC.SMPOOL 0x80 ;  /* 0x000000800000784c */ /* 0x000fec0000000000 */
[----:B------:R-:W-:Y:S01]  /*52c0*/  @P1 MOV R3, 0x40 ;  /* 0x0000004000031802 */ /* 0x000fe20000000f00 */
[----:B--2---:R-:W-:-:S05]  /*52d0*/  @P1 IMAD.U32 R86, RZ, RZ, UR4 ;  /* 0x00000004ff561e24 */ /* 0x004fca000f8e00ff */
[----:B------:R-:W-:-:S05]  /*52e0*/  @P1 LEA R3, R86, R3, 0x18 ;  /* 0x0000000356031211 */ /* 0x000fca00078ec0ff */
[----:B------:R2:W-:Y:S02]  /*52f0*/  @P1 STS.U8 [R3], R2 ;  /* 0x0000000203001388 */ /* 0x0005e40000000000 */
.L_x_79:
[----:B------:R-:W-:Y:S06]  /*5300*/  BAR.SYNC.DEFER_BLOCKING 0x2, 0x80 ;  /* 0x0082000000007b1d */ /* 0x000fec0000010000 */
[----:B------:R-:W-:Y:S05]  /*5310*/  @P0 BRA `(.L_x_80) ;  /* 0x0000000000d80947 */ /* 0x000fea0003800000 */
[----:B--2---:R-:W-:Y:S01]  /*5320*/  VIADD R3, R87, 0x80 ;  /* 0x0000008057037836 */ /* 0x004fe20000000000 */
[----:B------:R-:W-:Y:S01]  /*5330*/  LOP3.LUT R86, R86, 0x1, RZ, 0x3c, !PT ;  /* 0x0000000156567812 */ /* 0x000fe200078e3cff */
[----:B------:R-:W-:Y:S03]  /*5340*/  BSSY B0, `(.L_x_81) ;  /* 0x0000005000007945 */ /* 0x000fe60003800000 */
[----:B------:R-:W-:-:S04]  /*5350*/  PRMT R3, R86, 0x654, R3 ;  /* 0x0000065456037816 */ /* 0x000fc80000000003 */
[----:B------:R2:W-:Y:S01]  /*5360*/  SYNCS.ARRIVE.TRANS64.RED.ART0 RZ, [R3+URZ], R0 ;  /* 0x0000000003ff79a7 */ /* 0x0005e200085004ff */
[----:B------:R-:W3:Y:S02]  /*5370*/  SYNCS.PHASECHK.TRANS64.TRYWAIT P0, [R87+URZ+0x80], RZ ;  /* 0x000080ff570075a7 */ /* 0x000ee400080011ff */
[----:B--23--:R-:W-:Y:S05]  /*5380*/  @!P0 BRA `(.L_x_82) ;  /* 0x0000000800948947 */ /* 0x00cfea0003800000 */
.L_x_112:
[----:B------:R-:W-:Y:S05]  /*5390*/  BSYNC B0 ;  /* 0x0000000000007941 */ /* 0x000fea0003800000 */
.L_x_81:
[----:B------:R-:W3:Y:S01]  /*53a0*/  S2UR UR5, SR_CgaCtaId ;  /* 0x00000000000579c3 */ /* 0x000ee20000008800 */
[----:B------:R-:W-:Y:S01]  /*53b0*/  NOP ;  /* 0x0000000000007918 */ /* 0x000fe20000000000 */
[----:B------:R-:W-:Y:S01]  /*53c0*/  UMOV UR4, 0x50 ;  /* 0x0000005000047882 */ /* 0x000fe20000000000 */
[----:B------:R-:W-:Y:S01]  /*53d0*/  LOP3.LUT R4, R121, 0xffff, RZ, 0xc0, !PT ;  /* 0x0000ffff79047812 */ /* 0x000fe200078ec0ff */
[----:B------:R-:W-:-:S03]  /*53e0*/  IMAD.MOV.U32 R3, RZ, RZ, 0xffff ;  /* 0x0000ffffff037424 */ /* 0x000fc600078e00ff */
[----:B------:R-:W-:-:S04]  /*53f0*/  SHF.R.U32.HI R4, RZ, 0x5, R4 ;  /* 0x00000005ff047819 */ /* 0x000fc80000011604 */
[----:B------:R-:W-:Y:S01]  /*5400*/  SHF.L.U32 R3, R3, R4, RZ ;  /* 0x0000000403037219 */ /* 0x000fe200000006ff */
[----:B------:R-:W-:-:S05]  /*5410*/  VIADD R5, R4, 0x10 ;  /* 0x0000001004057836 */ /* 0x000fca0000000000 */
[----:B------:R-:W-:Y:S01]  /*5420*/  SHF.L.U32 R0, R0, R5, RZ ;  /* 0x0000000500007219 */ /* 0x000fe200000006ff */
[----:B---3--:R-:W-:-:S03]  /*5430*/  ULEA UR5, UR5, UR4, 0x18 ;  /* 0x0000000405057291 */ /* 0x008fc6000f8ec0ff */
[----:B------:R-:W-:-:S04]  /*5440*/  LOP3.LUT R5, R0, R3, RZ, 0xfc, !PT ;  /* 0x0000000300057212 */ /* 0x000fc800078efcff */
[C---:B------:R-:W-:Y:S02]  /*5450*/  LOP3.LUT R3, R5.reuse, 0xffff, RZ, 0xc0, !PT ;  /* 0x0000ffff05037812 */ /* 0x040fe400078ec0ff */
[----:B------:R-:W3:Y:S02]  /*5460*/  LDS R2, [UR5] ;  /* 0x00000005ff027984 */ /* 0x000ee40008000800 */
[----:B---3--:R-:W-:-:S04]  /*5470*/  LOP3.LUT R0, R5, 0xffff, R2, 0x80, !PT ;  /* 0x0000ffff05007812 */ /* 0x008fc800078e8002 */
[----:B------:R-:W-:-:S13]  /*5480*/  ISETP.NE.AND P0, PT, R0, R3, PT ;  /* 0x000000030000720c */ /* 0x000fda0003f05270 */
[----:B------:R-:W-:Y:S05]  /*5490*/  @P0 BRA `(.L_x_83) ;  /* 0x00000000006c0947 */ /* 0x000fea0003800000 */
[----:B------:R-:W-:Y:S02]  /*54a0*/  SHF.R.U32.HI R0, RZ, 0x10, R2 ;  /* 0x00000010ff007819 */ /* 0x000fe40000011602 */
[----:B------:R-:W-:-:S04]  /*54b0*/  SHF.R.U32.HI R3, RZ, 0x10, R5 ;  /* 0x00000010ff037819 */ /* 0x000fc80000011605 */
[----:B------:R-:W-:-:S04]  /*54c0*/  LOP3.LUT R0, R0, R3, RZ, 0xc0, !PT ;  /* 0x0000000300007212 */ /* 0x000fc800078ec0ff */
[----:B------:R-:W-:-:S13]  /*54d0*/  ISETP.NE.AND P0, PT, R0, R3, PT ;  /* 0x000000030000720c */ /* 0x000fda0003f05270 */
[----:B------:R-:W-:Y:S05]  /*54e0*/  @P0 BRA `(.L_x_84) ;  /* 0x00000000004c0947 */ /* 0x000fea0003800000 */
[----:B------:R-:W-:Y:S02]  /*54f0*/  R2UR UR4, R5 ;  /* 0x00000000050472ca */ /* 0x000fe400000e0000 */
[----:B------:R-:W-:Y:S02]  /*5500*/  ELECT P0, URZ, PT ;  /* 0x0000000000ff782f */ /* 0x000fe40003800000 */
[----:B------:R-:W-:-:S09]  /*5510*/  PLOP3.LUT P1, PT, PT, PT, PT, 0x8, 0x80 ;  /* 0x000000000080781c */ /* 0x000fd20003f2e170 */
[----:B------:R-:W-:Y:S02]  /*5520*/  ULOP3.LUT UR4, URZ, UR4, URZ, 0x33, !UPT ;  /* 0x00000004ff047292 */ /* 0x000fe4000f8e33ff */
[----:B------:R-:W-:-:S10]  /*5530*/  VOTEU.ANY UP0, P0 ;  /* 0x0000000000ff7886 */ /* 0x000fd40000000100 */
.L_x_85:
[----:B------:R-:W-:Y:S01]  /*5540*/  @P0 ELECT P1, URZ, PT ;  /* 0x0000000000ff082f */ /* 0x000fe20003820000 */
[----:B------:R3:W-:-:S12]  /*5550*/  @UP0 UTCATOMSWS.AND URZ, UR4 ;  /* 0x0000000400ff09e3 */ /* 0x0007d80008000000 */
[----:B------:R-:W-:Y:S02]  /*5560*/  @P1 PLOP3.LUT P0, PT, P1, PT, PT, 0x8, 0x80 ;  /* 0x000000000080181c */ /* 0x000fe40000f0e170 */
[----:B------:R-:W-:-:S11]  /*5570*/  PLOP3.LUT P1, PT, PT, PT, PT, 0x8, 0x80 ;  /* 0x000000000080781c */ /* 0x000fd60003f2e170 */
[----:B---3--:R-:W-:Y:S05]  /*5580*/  @P0 BRA.U.ANY `(.L_x_85) ;  /* 0xfffffffd00ec0947 */ /* 0x008fea000393ffff */
[----:B------:R-:W3:Y:S01]  /*5590*/  S2R R2, SR_LANEID ;  /* 0x0000000000027919 */ /* 0x000ee20000000000 */
[----:B------:R-:W-:Y:S01]  /*55a0*/  IMAD.U32 R0, RZ, RZ, UR4 ;  /* 0x00000004ff007e24 */ /* 0x000fe2000f8e00ff */
[----:B------:R-:W-:Y:S02]  /*55b0*/  VOTEU.ANY UR4, UPT, PT ;  /* 0x0000000000047886 */ /* 0x000fe400038e0100 */
[----:B------:R-:W-:Y:S01]  /*55c0*/  UFLO.U32 UR4, UR4 ;  /* 0x00000004000472bd */ /* 0x000fe200080e0000 */
[----:B------:R-:W4:Y:S05]  /*55d0*/  REDUX UR6, R0 ;  /* 0x00000000000673c4 */ /* 0x000f2a0000000000 */
[----:B---3--:R-:W-:-:S02]  /*55e0*/  ISETP.EQ.U32.AND P0, PT, R2, UR4, PT ;  /* 0x0000000402007c0c */ /* 0x008fc4000bf02070 */
[----:B----4-:R-:W-:-:S11]  /*55f0*/  MOV R2, UR6 ;  /* 0x0000000600027c02 */ /* 0x010fd60008000f00 */
[----:B------:R3:W-:Y:S01]  /*5600*/  @P0 ATOMS.AND RZ, [UR5], R2 ;  /* 0x00000002ffff098c */ /* 0x0007e2000a800005 */
[----:B------:R-:W-:Y:S05]  /*5610*/  BRA `(.L_x_86) ;  /* 0x0000000000147947 */ /* 0x000fea0003800000 */
.L_x_84:
[----:B------:R-:W-:Y:S02]  /*5620*/  MOV R2, 0x5640 ;  /* 0x0000564000027802 */ /* 0x000fe40000000f00 */
[----:B-12---:R-:W-:Y:S05]  /*5630*/  CALL.REL.NOINC `($__internal_0_$__cuda_sm10x_tcgen05_guardrail_trap_col_being_dealloced_not_returned_by_alloc) ;  /* 0x0000000400fc7944 */ /* 0x006fea0003c00000 */
[----:B------:R-:W-:Y:S05]  /*5640*/  BRA `(.L_x_86) ;  /* 0x0000000000087947 */ /* 0x000fea0003800000 */
.L_x_83:
[----:B------:R-:W-:Y:S02]  /*5650*/  MOV R2, 0x5670 ;  /* 0x0000567000027802 */ /* 0x000fe40000000f00 */
[----:B-12---:R-:W-:Y:S05]  /*5660*/  CALL.REL.NOINC `($__internal_2_$__cuda_sm10x_tcgen05_guardrail_trap_unallocated_columns_being_dealloced) ;  /* 0x0000000800087944 */ /* 0x006fea0003c00000 */
.L_x_86:
[----:B------:R-:W-:Y:S01]  /*5670*/  NOP ;  /* 0x0000000000007918 */ /* 0x000fe20000000000 */
.L_x_80:
[----:B------:R-:W-:Y:S01]  /*5680*/  ISETP.NE.AND P0, PT, R122, RZ, PT ;  /* 0x000000ff7a00720c */ /* 0x000fe20003f05270 */
[----:B------:R-:W-:-:S04]  /*5690*/  DEPBAR.LE SB0, 0x0 ;  /* 0x000080000000791a */ /* 0x000fc80000000000 */
[----:B------:R-:W-:-:S08]  /*56a0*/  DEPBAR.LE SB0, 0x0 ;  /* 0x000080000000791a */ /* 0x000fd00000000000 */
[----:B------:R-:W-:Y:S05]  /*56b0*/  @P0 BRA `(.L_x_51) ;  /* 0x0000000000200947 */ /* 0x000fea0003800000 */
[----:B------:R-:W-:Y:S01]  /*56c0*/  ELECT P0, URZ, PT ;  /* 0x0000000000ff782f */ /* 0x000fe20003800000 */
[----:B------:R-:W-:-:S12]  /*56d0*/  IMAD.MOV.U32 R0, RZ, RZ, 0x20 ;  /* 0x00000020ff007424 */ /* 0x000fd800078e00ff */
[----:B--23--:R-:W-:-:S04]  /*56e0*/  @P0 IADD3 R2, PT, PT, -R0, 0x100000, RZ ;  /* 0x0010000000020810 */ /* 0x00cfc80007ffe1ff */
[C---:B------:R-:W-:Y:S02]  /*56f0*/  @P0 SHF.L.U32 R3, R2.reuse, 0xb, RZ ;  /* 0x0000000b02030819 */ /* 0x040fe400000006ff */
[----:B------:R-:W-:-:S05]  /*5700*/  @P0 SHF.L.U32 R2, R2, 0x1, RZ ;  /* 0x0000000102020819 */ /* 0x000fca00000006ff */
[----:B------:R2:W-:Y:S04]  /*5710*/  @P0 STS.64 [R87+URZ+0x80], R2 ;  /* 0x0000800257000988 */ /* 0x0005e80008000aff */
[----:B------:R-:W3:Y:S02]  /*5720*/  FENCE.VIEW.ASYNC.S ;  /* 0x00000000000073c6 */ /* 0x000ee40000000000 */
[----:B---3--:R-:W3:Y:S02]  /*5730*/  SYNCS.CCTL.IVALL ;  /* 0x00000000000079b1 */ /* 0x008ee40000000000 */
.L_x_51:
[----:B---3--:R-:W-:Y:S01]  /*5740*/  NOP ;  /* 0x0000000000007918 */ /* 0x008fe20000000000 */
[----:B----4-:R-:W-:Y:S05]  /*5750*/  EXIT ;  /* 0x000000000000794d */ /* 0x010fea0003800000 */
.L_x_21:
[----:B------:R-:W-:-:S07]  /*5760*/  MOV R20, R21 ;  /* 0x0000001500147202 */ /* 0x000fce0000000f00 */
.L_x_87:
[----:B----4-:R4:W3:Y:S02]  /*5770*/  SYNCS.PHASECHK.TRANS64.TRYWAIT P0, [R14+URZ+0x70], R21 ;  /* 0x000070150e0075a7 */ /* 0x0108e400080011ff */
[----:B---3--:R-:W-:Y:S05]  /*5780*/  @!P0 NANOSLEEP.SYNCS 0x989680 ;  /* 0x009896800000895d */ /* 0x008fea0003900000 */
[----:B------:R-:W3:Y:S02]  /*5790*/  @!P0 SYNCS.PHASECHK.TRANS64 P0, [R14+URZ+0x70], R21 ;  /* 0x000070150e0085a7 */ /* 0x000ee400080010ff */
[----:B---3--:R-:W-:Y:S05]  /*57a0*/  @!P0 BRA `(.L_x_87) ;  /* 0xfffffffc00f08947 */ /* 0x008fea000383ffff */
[----:B------:R-:W-:Y:S05]  /*57b0*/  BRA `(.L_x_88) ;  /* 0xffffffb400e47947 */ /* 0x000fea000383ffff */
.L_x_23:
[----:B------:R-:W-:-:S07]  /*57c0*/  MOV R7, R6 ;  /* 0x0000000600077202 */ /* 0x000fce0000000f00 */
.L_x_89:
[----:B--2---:R2:W3:Y:S02]  /*57d0*/  SYNCS.PHASECHK.TRANS64.TRYWAIT P0, [R2+URZ+0x70], R7 ;  /* 0x00007007020075a7 */ /* 0x0044e400080011ff */
[----:B---3--:R-:W-:Y:S05]  /*57e0*/  @!P0 NANOSLEEP.SYNCS 0x989680 ;  /* 0x009896800000895d */ /* 0x008fea0003900000 */
[----:B------:R-:W3:Y:S02]  /*57f0*/  @!P0 SYNCS.PHASECHK.TRANS64 P0, [R2+URZ+0x70], R7 ;  /* 0x00007007020085a7 */ /* 0x000ee400080010ff */
[----:B---3--:R-:W-:Y:S05]  /*5800*/  @!P0 BRA `(.L_x_89) ;  /* 0xfffffffc00f08947 */ /* 0x008fea000383ffff */
[----:B------:R-:W-:Y:S05]  /*5810*/  BRA `(.L_x_90) ;  /* 0xffffffb800907947 */ /* 0x000fea000383ffff */
.L_x_24:
[----:B------:R-:W-:-:S07]  /*5820*/  MOV R9, R8 ;  /* 0x0000000800097202 */ /* 0x000fce0000000f00 */
.L_x_91:
[----:B--2---:R2:W3:Y:S02]  /*5830*/  SYNCS.PHASECHK.TRANS64.TRYWAIT P0, [R3+URZ+0x70], R9 ;  /* 0x00007009030075a7 */ /* 0x0044e400080011ff */
[----:B---3--:R-:W-:Y:S05]  /*5840*/  @!P0 NANOSLEEP.SYNCS 0x989680 ;  /* 0x009896800000895d */ /* 0x008fea0003900000 */
[----:B------:R-:W3:Y:S02]  /*5850*/  @!P0 SYNCS.PHASECHK.TRANS64 P0, [R3+URZ+0x70], R9 ;  /* 0x00007009030085a7 */ /* 0x000ee400080010ff */
[----:B---3--:R-:W-:Y:S05]  /*5860*/  @!P0 BRA `(.L_x_91) ;  /* 0xfffffffc00f08947 */ /* 0x008fea000383ffff */
[----:B------:R-:W-:Y:S05]  /*5870*/  BRA `(.L_x_16) ;  /* 0xffffffb800c47947 */ /* 0x000fea000383ffff */
.L_x_26:
[----:B------:R-:W-:-:S07]  /*5880*/  MOV R0, UR14 ;  /* 0x0000000e00007c02 */ /* 0x000fce0008000f00 */
.L_x_92:
[----:B-1----:R1:W3:Y:S02]  /*5890*/  SYNCS.PHASECHK.TRANS64.TRYWAIT P0, [R0+URZ+0x60], RZ ;  /* 0x000060ff000075a7 */ /* 0x0022e400080011ff */
[----:B---3--:R-:W-:Y:S05]  /*58a0*/  @!P0 NANOSLEEP.SYNCS 0x989680 ;  /* 0x009896800000895d */ /* 0x008fea0003900000 */
[----:B------:R-:W3:Y:S02]  /*58b0*/  @!P0 SYNCS.PHASECHK.TRANS64 P0, [R0+URZ+0x60], RZ ;  /* 0x000060ff000085a7 */ /* 0x000ee400080010ff */
[----:B---3--:R-:W-:Y:S05]  /*58c0*/  @!P0 BRA `(.L_x_92) ;  /* 0xfffffffc00f08947 */ /* 0x008fea000383ffff */
[----:B------:R-:W-:Y:S05]  /*58d0*/  BRA `(.L_x_93) ;  /* 0xffffffb800d87947 */ /* 0x000fea000383ffff */
.L_x_29:
[----:B------:R-:W-:Y:S02]  /*58e0*/  MOV R4, UR7 ;  /* 0x0000000700047c02 */ /* 0x000fe40008000f00 */
[----:B------:R-:W-:Y:S02]  /*58f0*/  MOV R5, UR7 ;  /* 0x0000000700057c02 */ /* 0x000fe40008000f00 */
[----:B------:R-:W-:-:S07]  /*5900*/  MOV R0, UR4 ;  /* 0x0000000400007c02 */ /* 0x000fce0008000f00 */
.L_x_94:
[----:B-1----:R1:W3:Y:S02]  /*5910*/  SYNCS.PHASECHK.TRANS64.TRYWAIT P0, [R0+URZ+0x28], R5 ;  /* 0x00002805000075a7 */ /* 0x0022e400080011ff */
[----:B---3--:R-:W-:Y:S05]  /*5920*/  @!P0 NANOSLEEP.SYNCS 0x989680 ;  /* 0x009896800000895d */ /* 0x008fea0003900000 */
[----:B------:R-:W3:Y:S02]  /*5930*/  @!P0 SYNCS.PHASECHK.TRANS64 P0, [R0+URZ+0x28], R5 ;  /* 0x00002805000085a7 */ /* 0x000ee400080010ff */
[----:B---3--:R-:W-:Y:S05]  /*5940*/  @!P0 BRA `(.L_x_94) ;  /* 0xfffffffc00f08947 */ /* 0x008fea000383ffff */
[----:B------:R-:W-:Y:S05]  /*5950*/  BRA `(.L_x_28) ;  /* 0xffffffbc008c7947 */ /* 0x000fea000383ffff */
.L_x_32:
[----:B------:R-:W-:-:S07]  /*5960*/  MOV R5, R4 ;  /* 0x0000000400057202 */ /* 0x000fce0000000f00 */
.L_x_95:
[----:B--2---:R2:W3:Y:S02]  /*5970*/  SYNCS.PHASECHK.TRANS64.TRYWAIT P0, [R3+URZ+0x60], R5 ;  /* 0x00006005030075a7 */ /* 0x0044e400080011ff */
[----:B---3--:R-:W-:Y:S05]  /*5980*/  @!P0 NANOSLEEP.SYNCS 0x989680 ;  /* 0x009896800000895d */ /* 0x008fea0003900000 */
[----:B------:R-:W3:Y:S02]  /*5990*/  @!P0 SYNCS.PHASECHK.TRANS64 P0, [R3+URZ+0x60], R5 ;  /* 0x00006005030085a7 */ /* 0x000ee400080010ff */
[----:B---3--:R-:W-:Y:S05]  /*59a0*/  @!P0 BRA `(.L_x_95) ;  /* 0xfffffffc00f08947 */ /* 0x008fea000383ffff */
[----:B------:R-:W-:Y:S05]  /*59b0*/  BRA `(.L_x_96) ;  /* 0xffffffc000287947 */ /* 0x000fea000383ffff */
.L_x_34:
[----:B------:R-:W-:Y:S02]  /*59c0*/  MOV R2, UR5 ;  /* 0x0000000500027c02 */ /* 0x000fe40008000f00 */
[----:B--2---:R-:W-:Y:S02]  /*59d0*/  MOV R3, UR5 ;  /* 0x0000000500037c02 */ /* 0x004fe40008000f00 */
[----:B------:R-:W-:-:S07]  /*59e0*/  MOV R0, UR4 ;  /* 0x0000000400007c02 */ /* 0x000fce0008000f00 */
.L_x_97:
[----:B-1----:R1:W2:Y:S02]  /*59f0*/  SYNCS.PHASECHK.TRANS64.TRYWAIT P0, [R0+URZ+0x28], R3 ;  /* 0x00002803000075a7 */ /* 0x0022a400080011ff */
[----:B--2---:R-:W-:Y:S05]  /*5a00*/  @!P0 NANOSLEEP.SYNCS 0x989680 ;  /* 0x009896800000895d */ /* 0x004fea0003900000 */
[----:B------:R-:W2:Y:S02]  /*5a10*/  @!P0 SYNCS.PHASECHK.TRANS64 P0, [R0+URZ+0x28], R3 ;  /* 0x00002803000085a7 */ /* 0x000ea400080010ff */
[----:B--2---:R-:W-:Y:S05]  /*5a20*/  @!P0 BRA `(.L_x_97) ;  /* 0xfffffffc00f08947 */ /* 0x004fea000383ffff */
[----:B------:R-:W-:Y:S05]  /*5a30*/  BRA `(.L_x_98) ;  /* 0xffffffc000a07947 */ /* 0x000fea000383ffff */
.L_x_36:
[----:B------:R-:W-:-:S07]  /*5a40*/  MOV R2, UR51 ;  /* 0x0000003300027c02 */ /* 0x000fce0008000f00 */
.L_x_99:
[----:B-1----:R1:W3:Y:S02]  /*5a50*/  SYNCS.PHASECHK.TRANS64.TRYWAIT P0, [R2+URZ+0x60], RZ ;  /* 0x000060ff020075a7 */ /* 0x0022e400080011ff */
[----:B---3--:R-:W-:Y:S05]  /*5a60*/  @!P0 NANOSLEEP.SYNCS 0x989680 ;  /* 0x009896800000895d */ /* 0x008fea0003900000 */
[----:B------:R-:W3:Y:S02]  /*5a70*/  @!P0 SYNCS.PHASECHK.TRANS64 P0, [R2+URZ+0x60], RZ ;  /* 0x000060ff020085a7 */ /* 0x000ee400080010ff */
[----:B---3--:R-:W-:Y:S05]  /*5a80*/  @!P0 BRA `(.L_x_99) ;  /* 0xfffffffc00f08947 */ /* 0x008fea000383ffff */
[----:B------:R-:W-:Y:S05]  /*5a90*/  BRA `(.L_x_100) ;  /* 0xffffffc000c07947 */ /* 0x000fea000383ffff */
.L_x_39:
[----:B------:R-:W-:Y:S02]  /*5aa0*/  MOV R2, UR4 ;  /* 0x0000000400027c02 */ /* 0x000fe40008000f00 */
[----:B------:R-:W-:Y:S02]  /*5ab0*/  MOV R3, UR4 ;  /* 0x0000000400037c02 */ /* 0x000fe40008000f00 */
[----:B------:R-:W-:-:S07]  /*5ac0*/  MOV R0, UR51 ;  /* 0x0000003300007c02 */ /* 0x000fce0008000f00 */
.L_x_101:
[----:B-1----:R1:W2:Y:S02]  /*5ad0*/  SYNCS.PHASECHK.TRANS64.TRYWAIT P0, [R0+URZ+0x58], R3 ;  /* 0x00005803000075a7 */ /* 0x0022a400080011ff */
[----:B--2---:R-:W-:Y:S05]  /*5ae0*/  @!P0 NANOSLEEP.SYNCS 0x989680 ;  /* 0x009896800000895d */ /* 0x004fea0003900000 */
[----:B------:R-:W2:Y:S02]  /*5af0*/  @!P0 SYNCS.PHASECHK.TRANS64 P0, [R0+URZ+0x58], R3 ;  /* 0x00005803000085a7 */ /* 0x000ea400080010ff */
[----:B--2---:R-:W-:Y:S05]  /*5b00*/  @!P0 BRA `(.L_x_101) ;  /* 0xfffffffc00f08947 */ /* 0x004fea000383ffff */
[----:B------:R-:W-:Y:S05]  /*5b10*/  BRA `(.L_x_38) ;  /* 0xffffffc800147947 */ /* 0x000fea000383ffff */
.L_x_42:
[----:B------:R-:W-:Y:S02]  /*5b20*/  MOV R2, UR39 ;  /* 0x0000002700027c02 */ /* 0x000fe40008000f00 */
[----:B------:R-:W-:Y:S02]  /*5b30*/  MOV R3, UR39 ;  /* 0x0000002700037c02 */ /* 0x000fe40008000f00 */
[----:B------:R-:W-:Y:S07]  /*5b40*/  MOV R0, UR38 ;  /* 0x0000002600007c02 */ /* 0x000fee0008000f00 */
.L_x_102:
[----:B-1----:R1:W2:Y:S02]  /*5b50*/  SYNCS.PHASECHK.TRANS64.TRYWAIT P0, [R0+URZ], R3 ;  /* 0x00000003000075a7 */ /* 0x0022a400080011ff */
[----:B--2---:R-:W-:Y:S05]  /*5b60*/  @!P0 NANOSLEEP.SYNCS 0x989680 ;  /* 0x009896800000895d */ /* 0x004fea0003900000 */
[----:B------:R-:W2:Y:S02]  /*5b70*/  @!P0 SYNCS.PHASECHK.TRANS64 P0, [R0+URZ], R3 ;  /* 0x00000003000085a7 */ /* 0x000ea400080010ff */
[----:B--2---:R-:W-:Y:S05]  /*5b80*/  @!P0 BRA `(.L_x_102) ;  /* 0xfffffffc00f08947 */ /* 0x004fea000383ffff */
[----:B------:R-:W-:Y:S05]  /*5b90*/  BRA `(.L_x_41) ;  /* 0xffffffc800b07947 */ /* 0x000fea000383ffff */
.L_x_45:
[-C--:B------:R-:W-:Y:S02]  /*5ba0*/  MOV R6, R3.reuse ;  /* 0x0000000300067202 */ /* 0x080fe40000000f00 */
[----:B------:R-:W-:-:S07]  /*5bb0*/  MOV R7, R3 ;  /* 0x0000000300077202 */ /* 0x000fce0000000f00 */
.L_x_103:
[----:B----4-:R4:W1:Y:S02]  /*5bc0*/  SYNCS.PHASECHK.TRANS64.TRYWAIT P0, [R2+URZ+0x60], R7 ;  /* 0x00006007020075a7 */ /* 0x01086400080011ff */
[----:B-1----:R-:W-:Y:S05]  /*5bd0*/  @!P0 NANOSLEEP.SYNCS 0x989680 ;  /* 0x009896800000895d */ /* 0x002fea0003900000 */
[----:B------:R-:W1:Y:S02]  /*5be0*/  @!P0 SYNCS.PHASECHK.TRANS64 P0, [R2+URZ+0x60], R7 ;  /* 0x00006007020085a7 */ /* 0x000e6400080010ff */
[----:B-1----:R-:W-:Y:S05]  /*5bf0*/  @!P0 BRA `(.L_x_103) ;  /* 0xfffffffc00f08947 */ /* 0x002fea000383ffff */
[----:B------:R-:W-:Y:S05]  /*5c00*/  BRA `(.L_x_104) ;  /* 0xffffffcc00647947 */ /* 0x000fea000383ffff */
.L_x_60:
[----:B------:R-:W-:-:S07]  /*5c10*/  MOV R15, R14 ;  /* 0x0000000e000f7202 */ /* 0x000fce0000000f00 */
.L_x_105:
[----:B-1----:R1:W2:Y:S02]  /*5c20*/  SYNCS.PHASECHK.TRANS64.TRYWAIT P0, [R3+URZ], R15 ;  /* 0x0000000f030075a7 */ /* 0x0022a400080011ff */
[----:B--2---:R-:W-:Y:S05]  /*5c30*/  @!P0 NANOSLEEP.SYNCS 0x989680 ;  /* 0x009896800000895d */ /* 0x004fea0003900000 */
[----:B------:R-:W2:Y:S02]  /*5c40*/  @!P0 SYNCS.PHASECHK.TRANS64 P0, [R3+URZ], R15 ;  /* 0x0000000f030085a7 */ /* 0x000ea400080010ff */
[----:B--2---:R-:W-:Y:S05]  /*5c50*/  @!P0 BRA `(.L_x_105) ;  /* 0xfffffffc00f08947 */ /* 0x004fea000383ffff */
[----:B------:R-:W-:Y:S05]  /*5c60*/  BRA `(.L_x_59) ;  /* 0xffffffd400287947 */ /* 0x000fea000383ffff */
.L_x_63:
[----:B------:R-:W-:-:S07]  /*5c70*/  MOV R9, R8 ;  /* 0x0000000800097202 */ /* 0x000fce0000000f00 */
.L_x_106:
[----:B-1----:R1:W2:Y:S02]  /*5c80*/  SYNCS.PHASECHK.TRANS64.TRYWAIT P0, [R3+URZ], R9 ;  /* 0x00000009030075a7 */ /* 0x0022a400080011ff */
[----:B--2---:R-:W-:Y:S05]  /*5c90*/  @!P0 NANOSLEEP.SYNCS 0x989680 ;  /* 0x009896800000895d */ /* 0x004fea0003900000 */
[----:B------:R-:W2:Y:S02]  /*5ca0*/  @!P0 SYNCS.PHASECHK.TRANS64 P0, [R3+URZ], R9 ;  /* 0x00000009030085a7 */ /* 0x000ea400080010ff */
[----:B--2---:R-:W-:Y:S05]  /*5cb0*/  @!P0 BRA `(.L_x_106) ;  /* 0xfffffffc00f08947 */ /* 0x004fea000383ffff */
[----:B------:R-:W-:Y:S05]  /*5cc0*/  BRA `(.L_x_62) ;  /* 0xffffffd400907947 */ /* 0x000fea000383ffff */
.L_x_64:
[----:B-1----:R1:W2:Y:S02]  /*5cd0*/  SYNCS.PHASECHK.TRANS64.TRYWAIT P0, [R87+URZ+0x60], RZ ;  /* 0x000060ff570075a7 */ /* 0x0022a400080011ff */
[----:B--2---:R-:W-:Y:S05]  /*5ce0*/  @!P0 NANOSLEEP.SYNCS 0x989680 ;  /* 0x009896800000895d */ /* 0x004fea0003900000 */
[----:B------:R-:W2:Y:S02]  /*5cf0*/  @!P0 SYNCS.PHASECHK.TRANS64 P0, [R87+URZ+0x60], RZ ;  /* 0x000060ff570085a7 */ /* 0x000ea400080010ff */
[----:B--2---:R-:W-:Y:S05]  /*5d00*/  @!P0 BRA `(.L_x_64) ;  /* 0xfffffffc00f08947 */ /* 0x004fea000383ffff */
[----:B------:R-:W-:Y:S05]  /*5d10*/  BRA `(.L_x_107) ;  /* 0xffffffd400f47947 */ /* 0x000fea000383ffff */
.L_x_66:
[----:B------:R-:W-:-:S07]  /*5d20*/  MOV R3, R2 ;  /* 0x0000000200037202 */ /* 0x000fce0000000f00 */
.L_x_108:
[----:B--2---:R2:W3:Y:S02]  /*5d30*/  SYNCS.PHASECHK.TRANS64.TRYWAIT P0, [R87+URZ+0x50], R3 ;  /* 0x00005003570075a7 */ /* 0x0044e400080011ff */
[----:B---3--:R-:W-:Y:S05]  /*5d40*/  @!P0 NANOSLEEP.SYNCS 0x989680 ;  /* 0x009896800000895d */ /* 0x008fea0003900000 */
[----:B------:R-:W3:Y:S02]  /*5d50*/  @!P0 SYNCS.PHASECHK.TRANS64 P0, [R87+URZ+0x50], R3 ;  /* 0x00005003570085a7 */ /* 0x000ee400080010ff */
[----:B---3--:R-:W-:Y:S05]  /*5d60*/  @!P0 BRA `(.L_x_108) ;  /* 0xfffffffc00f08947 */ /* 0x008fea000383ffff */
[----:B------:R-:W-:Y:S05]  /*5d70*/  BRA `(.L_x_109) ;  /* 0xffffffdc00247947 */ /* 0x000fea000383ffff */
.L_x_75:
[----:B------:R-:W-:-:S07]  /*5d80*/  MOV R5, R4 ;  /* 0x0000000400057202 */ /* 0x000fce0000000f00 */
.L_x_110:
[----:B--2---:R2:W3:Y:S02]  /*5d90*/  SYNCS.PHASECHK.TRANS64.TRYWAIT P0, [R3+URZ+0x60], R5 ;  /* 0x00006005030075a7 */ /* 0x0044e400080011ff */
[----:B---3--:R-:W-:Y:S05]  /*5da0*/  @!P0 NANOSLEEP.SYNCS 0x989680 ;  /* 0x009896800000895d */ /* 0x008fea0003900000 */
[----:B------:R-:W3:Y:S02]  /*5db0*/  @!P0 SYNCS.PHASECHK.TRANS64 P0, [R3+URZ+0x60], R5 ;  /* 0x00006005030085a7 */ /* 0x000ee400080010ff */
[----:B---3--:R-:W-:Y:S05]  /*5dc0*/  @!P0 BRA `(.L_x_110) ;  /* 0xfffffffc00f08947 */ /* 0x008fea000383ffff */
[----:B------:R-:W-:Y:S05]  /*5dd0*/  BRA `(.L_x_111) ;  /* 0xfffffff000a07947 */ /* 0x000fea000383ffff */
.L_x_82:
[----:B--2---:R2:W3:Y:S02]  /*5de0*/  SYNCS.PHASECHK.TRANS64.TRYWAIT P0, [R87+URZ+0x80], RZ ;  /* 0x000080ff570075a7 */ /* 0x0044e400080011ff */
[----:B---3--:R-:W-:Y:S05]  /*5df0*/  @!P0 NANOSLEEP.SYNCS 0x989680 ;  /* 0x009896800000895d */ /* 0x008fea0003900000 */
[----:B------:R-:W3:Y:S02]  /*5e00*/  @!P0 SYNCS.PHASECHK.TRANS64 P0, [R87+URZ+0x80], RZ ;  /* 0x000080ff570085a7 */ /* 0x000ee400080010ff */
[----:B---3--:R-:W-:Y:S05]  /*5e10*/  @!P0 BRA `(.L_x_82) ;  /* 0xfffffffc00f08947 */ /* 0x008fea000383ffff */
[----:B------:R-:W-:Y:S05]  /*5e20*/  BRA `(.L_x_112) ;  /* 0xfffffff400587947 */ /* 0x000fea000383ffff */
        .weak           $__internal_0_$__cuda_sm10x_tcgen05_guardrail_trap_col_being_dealloced_not_returned_by_alloc
        .type           $__internal_0_$__cuda_sm10x_tcgen05_guardrail_trap_col_being_dealloced_not_returned_by_alloc,@function
        .size           $__internal_0_$__cuda_sm10x_tcgen05_guardrail_trap_col_being_dealloced_not_returned_by_alloc,($__internal_1_$__cuda_sm10x_tcgen05_guardrail_trap_phase_invalid_during_alloc - $__internal_0_$__cuda_sm10x_tcgen05_guardrail_trap_col_being_dealloced_not_returned_by_alloc)
$__internal_0_$__cuda_sm10x_tcgen05_guardrail_trap_col_being_dealloced_not_returned_by_alloc:
[----:B------:R-:W-:Y:S05]  /*5e30*/  BPT.TRAP 0x1 ;  /* 0x000000040000795c */ /* 0x000fea0000300000 */
[----:B------:R-:W-:-:S04]  /*5e40*/  HFMA2 R3, -RZ, RZ, 0, 0 ;  /* 0x00000000ff037431 */ /* 0x000fc800000001ff */
[----:B------:R-:W-:Y:S05]  /*5e50*/  RET.REL.NODEC R2 `(kernel_cutlass_kernel_cudnngrouped_gemmgrouped_gemm_swiglugrouped_gemm_swiglu_quantBlockScaledContiguousGroupedGemmKernel_object_at__TiledMMA_ThrLayoutVMNK21111000_PermutationMNK____MMAAt_0) ;  /* 0xffffffa002687950 */ /* 0x000fea0003c3ffff */
        .weak           $__internal_1_$__cuda_sm10x_tcgen05_guardrail_trap_phase_invalid_during_alloc
        .type           $__internal_1_$__cuda_sm10x_tcgen05_guardrail_trap_phase_invalid_during_alloc,@function
        .size           $__internal_1_$__cuda_sm10x_tcgen05_guardrail_trap_phase_invalid_during_alloc,($__internal_2_$__cuda_sm10x_tcgen05_guardrail_trap_unallocated_columns_being_dealloced - $__internal_1_$__cuda_sm10x_tcgen05_guardrail_trap_phase_invalid_during_alloc)
$__internal_1_$__cuda_sm10x_tcgen05_guardrail_trap_phase_invalid_during_alloc:
[----:B------:R-:W-:Y:S05]  /*5e60*/  BPT.TRAP 0x1 ;  /* 0x000000040000795c */ /* 0x000fea0000300000 */
[----:B------:R-:W-:-:S04]  /*5e70*/  MOV R3, 0x0 ;  /* 0x0000000000037802 */ /* 0x000fc80000000f00 */
[----:B------:R-:W-:Y:S05]  /*5e80*/  RET.REL.NODEC R2 `(kernel_cutlass_kernel_cudnngrouped_gemmgrouped_gemm_swiglugrouped_gemm_swiglu_quantBlockScaledContiguousGroupedGemmKernel_object_at__TiledMMA_ThrLayoutVMNK21111000_PermutationMNK____MMAAt_0) ;  /* 0xffffffa0025c7950 */ /* 0x000fea0003c3ffff */
        .weak           $__internal_2_$__cuda_sm10x_tcgen05_guardrail_trap_unallocated_columns_being_dealloced
        .type           $__internal_2_$__cuda_sm10x_tcgen05_guardrail_trap_unallocated_columns_being_dealloced,@function
        .size           $__internal_2_$__cuda_sm10x_tcgen05_guardrail_trap_unallocated_columns_being_dealloced,(.L_x_116 - $__internal_2_$__cuda_sm10x_tcgen05_guardrail_trap_unallocated_columns_being_dealloced)
$__internal_2_$__cuda_sm10x_tcgen05_guardrail_trap_unallocated_columns_being_dealloced:
[----:B------:R-:W-:Y:S05]  /*5e90*/  BPT.TRAP 0x1 ;  /* 0x000000040000795c */ /* 0x000fea0000300000 */
[----:B------:R-:W-:-:S04]  /*5ea0*/  HFMA2 R3, -RZ, RZ, 0, 0 ;  /* 0x00000000ff037431 */ /* 0x000fc800000001ff */
[----:B------:R-:W-:Y:S05]  /*5eb0*/  RET.REL.NODEC R2 `(kernel_cutlass_kernel_cudnngrouped_gemmgrouped_gemm_swiglugrouped_gemm_swiglu_quantBlockScaledContiguousGroupedGemmKernel_object_at__TiledMMA_ThrLayoutVMNK21111000_PermutationMNK____MMAAt_0) ;  /* 0xffffffa002507950 */ /* 0x000fea0003c3ffff */
.L_x_113:
[----:B------:R-:W-:-:S00]  /*5ec0*/  BRA `(.L_x_113) ;  /* 0xfffffffc00fc7947 */ /* 0x000fc0000383ffff */
[----:B------:R-:W-:-:S00]  /*5ed0*/  NOP ;  /* 0x0000000000007918 */ /* 0x000fc00000000000 */
        /* <DEDUP_REMOVED lines=10> */
.L_x_116:


//--------------------- .nv.shared.kernel_cutlass_kernel_cudnngrouped_gemmgrouped_gemm_swiglugrouped_gemm_swiglu_quantBlockScaledContiguousGroupedGemmKernel_object_at__TiledMMA_ThrLayoutVMNK21111000_PermutationMNK____MMAAt_0 --------------------------
	.section	.nv.shared.kernel_cutlass_kernel_cudnngrouped_gemmgrouped_gemm_swiglugrouped_gemm_swiglu_quantBlockScaledContiguousGroupedGemmKernel_object_at__TiledMMA_ThrLayoutVMNK21111000_PermutationMNK____MMAAt_0,"aw",@nobits
	.sectionflags	@""
	.align	1024
	.zero		1024


//--------------------- .nv.shared.reserved.0     --------------------------
	.section	.nv.shared.reserved.0,"aw",@nobits
	.align	8
	.weak		__nv_reservedSMEM_offset_0_alias
	.size		__nv_reservedSMEM_offset_0_alias, 0, 64
	.other		__nv_reservedSMEM_offset_0_alias,@"STO_CUDA_RESERVED_SHARED STV_DEFAULT"
__nv_reservedSMEM_offset_0_alias:
	.zero		0
.nv.shared.reserved.0:
	.zero		64
	.weak		__nv_reservedSMEM_allocation_phase
	.type		__nv_reservedSMEM_allocation_phase,@object
	.size		__nv_reservedSMEM_allocation_phase,(.L_0 - __nv_reservedSMEM_allocation_phase)
__nv_reservedSMEM_allocation_phase:
	.zero		1
.L_0:
	.zero		7
	.weak		__nv_reservedSMEM_devtool_atexit_pc
	.type		__nv_reservedSMEM_devtool_atexit_pc,@object
	.size		__nv_reservedSMEM_devtool_atexit_pc,(__nv_reservedSMEM_allocation_mask - __nv_reservedSMEM_devtool_atexit_pc)
__nv_reservedSMEM_devtool_atexit_pc:
	.zero		8
	.weak		__nv_reservedSMEM_allocation_mask
	.type		__nv_reservedSMEM_allocation_mask,@object
	.size		__nv_reservedSMEM_allocation_mask,(.L_2 - __nv_reservedSMEM_allocation_mask)
__nv_reservedSMEM_allocation_mask:
	.zero		4
.L_2:
	.zero		4
	.weak		__nv_reservedSMEM_tmem_allocation_pipeline_mbarrier
	.type		__nv_reservedSMEM_tmem_allocation_pipeline_mbarrier,@object
	.size		__nv_reservedSMEM_tmem_allocation_pipeline_mbarrier,(__nv_reservedSMEM_tmem_allocation_pipeline_mbarrier_parity - __nv_reservedSMEM_tmem_allocation_pipeline_mbarrier)
__nv_reservedSMEM_tmem_allocation_pipeline_mbarrier:
	.zero		8
	.weak		__nv_reservedSMEM_tmem_allocation_pipeline_mbarrier_parity
	.type		__nv_reservedSMEM_tmem_allocation_pipeline_mbarrier_parity,@object
	.size		__nv_reservedSMEM_tmem_allocation_pipeline_mbarrier_parity,(.L_4 - __nv_reservedSMEM_tmem_allocation_pipeline_mbarrier_parity)
__nv_reservedSMEM_tmem_allocation_pipeline_mbarrier_parity:
	.zero		4
.L_4:


//--------------------- .nv.constant0.kernel_cutlass_kernel_cudnngrouped_gemmgrouped_gemm_swiglugrouped_gemm_swiglu_quantBlockScaledContiguousGroupedGemmKernel_object_at__TiledMMA_ThrLayoutVMNK21111000_PermutationMNK____MMAAt_0 --------------------------
	.section	.nv.constant0.kernel_cutlass_kernel_cudnngrouped_gemmgrouped_gemm_swiglugrouped_gemm_swiglu_quantBlockScaledContiguousGroupedGemmKernel_object_at__TiledMMA_ThrLayoutVMNK21111000_PermutationMNK____MMAAt_0,"a",@progbits
	.sectionflags	@""
	.align	4
.nv.constant0.kernel_cutlass_kernel_cudnngrouped_gemmgrouped_gemm_swiglugrouped_gemm_swiglu_quantBlockScaledContiguousGroupedGemmKernel_object_at__TiledMMA_ThrLayoutVMNK21111000_PermutationMNK____MMAAt_0:
	.zero		1924


//--------------------- SYMBOLS --------------------------

	.type		.nv.reservedSmem.offset0,@object
	.size		.nv.reservedSmem.offset0,0x4
	.type		.nv.reservedSmem.cap,@object
	.size		.nv.reservedSmem.cap,0x4
